//
// Generated by NVIDIA NVVM Compiler
//
// Compiler Build ID: CL-36424714
// Cuda compilation tools, release 13.0, V13.0.88
// Based on NVVM 20.0.0
//

.version 9.0
.target sm_100
.address_size 64

	// .globl	_Z15tma_gemm_kernelILi64ELi64ELi32EEvPKfS1_Pfiii
// _ZZ15tma_gemm_kernelILi64ELi64ELi32EEvPKfS1_PfiiiE6smem_A has been demoted
// _ZZ15tma_gemm_kernelILi64ELi64ELi32EEvPKfS1_PfiiiE6smem_B has been demoted
// _ZZ25tma_pipelined_gemm_kernelILi64ELi64ELi32ELi4EEvPKfS1_PfiiiE6smem_A has been demoted
// _ZZ25tma_pipelined_gemm_kernelILi64ELi64ELi32ELi4EEvPKfS1_PfiiiE6smem_B has been demoted

.visible .entry _Z15tma_gemm_kernelILi64ELi64ELi32EEvPKfS1_Pfiii(
	.param .u64 .ptr .align 1 _Z15tma_gemm_kernelILi64ELi64ELi32EEvPKfS1_Pfiii_param_0,
	.param .u64 .ptr .align 1 _Z15tma_gemm_kernelILi64ELi64ELi32EEvPKfS1_Pfiii_param_1,
	.param .u64 .ptr .align 1 _Z15tma_gemm_kernelILi64ELi64ELi32EEvPKfS1_Pfiii_param_2,
	.param .u32 _Z15tma_gemm_kernelILi64ELi64ELi32EEvPKfS1_Pfiii_param_3,
	.param .u32 _Z15tma_gemm_kernelILi64ELi64ELi32EEvPKfS1_Pfiii_param_4,
	.param .u32 _Z15tma_gemm_kernelILi64ELi64ELi32EEvPKfS1_Pfiii_param_5
)
{
	.reg .pred 	%p<25>;
	.reg .b32 	%r<51>;
	.reg .b32 	%f<107>;
	.reg .b64 	%rd<13>;
	// demoted variable
	.shared .align 4 .b8 _ZZ15tma_gemm_kernelILi64ELi64ELi32EEvPKfS1_PfiiiE6smem_A[8192];
	// demoted variable
	.shared .align 4 .b8 _ZZ15tma_gemm_kernelILi64ELi64ELi32EEvPKfS1_PfiiiE6smem_B[8192];
	ld.param.u64 	%rd3, [_Z15tma_gemm_kernelILi64ELi64ELi32EEvPKfS1_Pfiii_param_0];
	ld.param.u64 	%rd4, [_Z15tma_gemm_kernelILi64ELi64ELi32EEvPKfS1_Pfiii_param_1];
	ld.param.u64 	%rd5, [_Z15tma_gemm_kernelILi64ELi64ELi32EEvPKfS1_Pfiii_param_2];
	ld.param.u32 	%r25, [_Z15tma_gemm_kernelILi64ELi64ELi32EEvPKfS1_Pfiii_param_3];
	ld.param.u32 	%r26, [_Z15tma_gemm_kernelILi64ELi64ELi32EEvPKfS1_Pfiii_param_4];
	ld.param.u32 	%r27, [_Z15tma_gemm_kernelILi64ELi64ELi32EEvPKfS1_Pfiii_param_5];
	mov.u32 	%r28, %ctaid.x;
	mov.u32 	%r29, %ctaid.y;
	mov.u32 	%r1, %tid.x;
	mov.u32 	%r2, %tid.y;
	shl.b32 	%r30, %r29, 6;
	add.s32 	%r3, %r30, %r2;
	shl.b32 	%r4, %r28, 6;
	add.s32 	%r5, %r4, %r1;
	setp.lt.s32 	%p3, %r27, 1;
	mov.f32 	%f105, 0f00000000;
	@%p3 bra 	$L__BB0_13;
	add.s32 	%r31, %r27, 31;
	shr.u32 	%r32, %r31, 5;
	setp.lt.u32 	%p4, %r2, 64;
	setp.lt.u32 	%p5, %r1, 32;
	and.pred  	%p1, %p4, %p5;
	shl.b32 	%r34, %r2, 7;
	mov.u32 	%r35, _ZZ15tma_gemm_kernelILi64ELi64ELi32EEvPKfS1_PfiiiE6smem_A;
	add.s32 	%r6, %r35, %r34;
	shl.b32 	%r36, %r1, 2;
	add.s32 	%r7, %r6, %r36;
	setp.lt.u32 	%p6, %r2, 32;
	setp.lt.u32 	%p7, %r1, 64;
	and.pred  	%p2, %p6, %p7;
	shl.b32 	%r37, %r2, 8;
	mov.u32 	%r38, _ZZ15tma_gemm_kernelILi64ELi64ELi32EEvPKfS1_PfiiiE6smem_B;
	add.s32 	%r10, %r38, %r36;
	add.s32 	%r8, %r10, %r37;
	or.b32  	%r39, %r2, %r1;
	and.b32  	%r9, %r39, 960;
	neg.s32 	%r50, %r32;
	mad.lo.s32 	%r40, %r2, %r26, %r1;
	add.s32 	%r49, %r40, %r4;
	shl.b32 	%r13, %r26, 5;
	mad.lo.s32 	%r47, %r27, %r3, %r1;
	cvta.to.global.u64 	%rd1, %rd3;
	cvta.to.global.u64 	%rd2, %rd4;
	mov.f32 	%f105, 0f00000000;
	not.pred 	%p8, %p1;
	not.pred 	%p12, %p2;
	mov.u32 	%r46, %r1;
	mov.u32 	%r48, %r2;
$L__BB0_2:
	@%p8 bra 	$L__BB0_6;
	setp.ge.s32 	%p9, %r3, %r25;
	setp.ge.s32 	%p10, %r46, %r27;
	or.pred  	%p11, %p9, %p10;
	@%p11 bra 	$L__BB0_5;
	mul.wide.u32 	%rd6, %r47, 4;
	add.s64 	%rd7, %rd1, %rd6;
	ld.global.nc.f32 	%f7, [%rd7];
	st.shared.f32 	[%r7], %f7;
	bra.uni 	$L__BB0_6;
$L__BB0_5:
	mov.b32 	%r41, 0;
	st.shared.u32 	[%r7], %r41;
$L__BB0_6:
	@%p12 bra 	$L__BB0_10;
	setp.ge.s32 	%p13, %r5, %r26;
	setp.ge.s32 	%p14, %r48, %r27;
	or.pred  	%p15, %p14, %p13;
	@%p15 bra 	$L__BB0_9;
	mul.wide.s32 	%rd8, %r49, 4;
	add.s64 	%rd9, %rd2, %rd8;
	ld.global.nc.f32 	%f8, [%rd9];
	st.shared.f32 	[%r8], %f8;
	bra.uni 	$L__BB0_10;
$L__BB0_9:
	mov.b32 	%r42, 0;
	st.shared.u32 	[%r8], %r42;
$L__BB0_10:
	setp.ne.s32 	%p16, %r9, 0;
	bar.sync 	0;
	@%p16 bra 	$L__BB0_12;
	ld.shared.f32 	%f9, [%r6];
	ld.shared.f32 	%f10, [%r10];
	fma.rn.f32 	%f11, %f9, %f10, %f105;
	ld.shared.f32 	%f12, [%r6+4];
	ld.shared.f32 	%f13, [%r10+256];
	fma.rn.f32 	%f14, %f12, %f13, %f11;
	ld.shared.f32 	%f15, [%r6+8];
	ld.shared.f32 	%f16, [%r10+512];
	fma.rn.f32 	%f17, %f15, %f16, %f14;
	ld.shared.f32 	%f18, [%r6+12];
	ld.shared.f32 	%f19, [%r10+768];
	fma.rn.f32 	%f20, %f18, %f19, %f17;
	ld.shared.f32 	%f21, [%r6+16];
	ld.shared.f32 	%f22, [%r10+1024];
	fma.rn.f32 	%f23, %f21, %f22, %f20;
	ld.shared.f32 	%f24, [%r6+20];
	ld.shared.f32 	%f25, [%r10+1280];
	fma.rn.f32 	%f26, %f24, %f25, %f23;
	ld.shared.f32 	%f27, [%r6+24];
	ld.shared.f32 	%f28, [%r10+1536];
	fma.rn.f32 	%f29, %f27, %f28, %f26;
	ld.shared.f32 	%f30, [%r6+28];
	ld.shared.f32 	%f31, [%r10+1792];
	fma.rn.f32 	%f32, %f30, %f31, %f29;
	ld.shared.f32 	%f33, [%r6+32];
	ld.shared.f32 	%f34, [%r10+2048];
	fma.rn.f32 	%f35, %f33, %f34, %f32;
	ld.shared.f32 	%f36, [%r6+36];
	ld.shared.f32 	%f37, [%r10+2304];
	fma.rn.f32 	%f38, %f36, %f37, %f35;
	ld.shared.f32 	%f39, [%r6+40];
	ld.shared.f32 	%f40, [%r10+2560];
	fma.rn.f32 	%f41, %f39, %f40, %f38;
	ld.shared.f32 	%f42, [%r6+44];
	ld.shared.f32 	%f43, [%r10+2816];
	fma.rn.f32 	%f44, %f42, %f43, %f41;
	ld.shared.f32 	%f45, [%r6+48];
	ld.shared.f32 	%f46, [%r10+3072];
	fma.rn.f32 	%f47, %f45, %f46, %f44;
	ld.shared.f32 	%f48, [%r6+52];
	ld.shared.f32 	%f49, [%r10+3328];
	fma.rn.f32 	%f50, %f48, %f49, %f47;
	ld.shared.f32 	%f51, [%r6+56];
	ld.shared.f32 	%f52, [%r10+3584];
	fma.rn.f32 	%f53, %f51, %f52, %f50;
	ld.shared.f32 	%f54, [%r6+60];
	ld.shared.f32 	%f55, [%r10+3840];
	fma.rn.f32 	%f56, %f54, %f55, %f53;
	ld.shared.f32 	%f57, [%r6+64];
	ld.shared.f32 	%f58, [%r10+4096];
	fma.rn.f32 	%f59, %f57, %f58, %f56;
	ld.shared.f32 	%f60, [%r6+68];
	ld.shared.f32 	%f61, [%r10+4352];
	fma.rn.f32 	%f62, %f60, %f61, %f59;
	ld.shared.f32 	%f63, [%r6+72];
	ld.shared.f32 	%f64, [%r10+4608];
	fma.rn.f32 	%f65, %f63, %f64, %f62;
	ld.shared.f32 	%f66, [%r6+76];
	ld.shared.f32 	%f67, [%r10+4864];
	fma.rn.f32 	%f68, %f66, %f67, %f65;
	ld.shared.f32 	%f69, [%r6+80];
	ld.shared.f32 	%f70, [%r10+5120];
	fma.rn.f32 	%f71, %f69, %f70, %f68;
	ld.shared.f32 	%f72, [%r6+84];
	ld.shared.f32 	%f73, [%r10+5376];
	fma.rn.f32 	%f74, %f72, %f73, %f71;
	ld.shared.f32 	%f75, [%r6+88];
	ld.shared.f32 	%f76, [%r10+5632];
	fma.rn.f32 	%f77, %f75, %f76, %f74;
	ld.shared.f32 	%f78, [%r6+92];
	ld.shared.f32 	%f79, [%r10+5888];
	fma.rn.f32 	%f80, %f78, %f79, %f77;
	ld.shared.f32 	%f81, [%r6+96];
	ld.shared.f32 	%f82, [%r10+6144];
	fma.rn.f32 	%f83, %f81, %f82, %f80;
	ld.shared.f32 	%f84, [%r6+100];
	ld.shared.f32 	%f85, [%r10+6400];
	fma.rn.f32 	%f86, %f84, %f85, %f83;
	ld.shared.f32 	%f87, [%r6+104];
	ld.shared.f32 	%f88, [%r10+6656];
	fma.rn.f32 	%f89, %f87, %f88, %f86;
	ld.shared.f32 	%f90, [%r6+108];
	ld.shared.f32 	%f91, [%r10+6912];
	fma.rn.f32 	%f92, %f90, %f91, %f89;
	ld.shared.f32 	%f93, [%r6+112];
	ld.shared.f32 	%f94, [%r10+7168];
	fma.rn.f32 	%f95, %f93, %f94, %f92;
	ld.shared.f32 	%f96, [%r6+116];
	ld.shared.f32 	%f97, [%r10+7424];
	fma.rn.f32 	%f98, %f96, %f97, %f95;
	ld.shared.f32 	%f99, [%r6+120];
	ld.shared.f32 	%f100, [%r10+7680];
	fma.rn.f32 	%f101, %f99, %f100, %f98;
	ld.shared.f32 	%f102, [%r6+124];
	ld.shared.f32 	%f103, [%r10+7936];
	fma.rn.f32 	%f105, %f102, %f103, %f101;
$L__BB0_12:
	bar.sync 	0;
	add.s32 	%r50, %r50, 1;
	setp.ne.s32 	%p17, %r50, 0;
	add.s32 	%r49, %r49, %r13;
	add.s32 	%r48, %r48, 32;
	add.s32 	%r47, %r47, 32;
	add.s32 	%r46, %r46, 32;
	@%p17 bra 	$L__BB0_2;
$L__BB0_13:
	setp.ge.s32 	%p18, %r3, %r25;
	setp.ge.s32 	%p19, %r5, %r26;
	or.pred  	%p20, %p18, %p19;
	setp.gt.u32 	%p21, %r2, 63;
	or.pred  	%p22, %p20, %p21;
	setp.gt.u32 	%p23, %r1, 63;
	or.pred  	%p24, %p22, %p23;
	@%p24 bra 	$L__BB0_15;
	mad.lo.s32 	%r45, %r26, %r3, %r5;
	cvta.to.global.u64 	%rd10, %rd5;
	mul.wide.u32 	%rd11, %r45, 4;
	add.s64 	%rd12, %rd10, %rd11;
	st.global.f32 	[%rd12], %f105;
$L__BB0_15:
	ret;

}
	// .globl	_Z25tma_pipelined_gemm_kernelILi64ELi64ELi32ELi4EEvPKfS1_Pfiii
.visible .entry _Z25tma_pipelined_gemm_kernelILi64ELi64ELi32ELi4EEvPKfS1_Pfiii(
	.param .u64 .ptr .align 1 _Z25tma_pipelined_gemm_kernelILi64ELi64ELi32ELi4EEvPKfS1_Pfiii_param_0,
	.param .u64 .ptr .align 1 _Z25tma_pipelined_gemm_kernelILi64ELi64ELi32ELi4EEvPKfS1_Pfiii_param_1,
	.param .u64 .ptr .align 1 _Z25tma_pipelined_gemm_kernelILi64ELi64ELi32ELi4EEvPKfS1_Pfiii_param_2,
	.param .u32 _Z25tma_pipelined_gemm_kernelILi64ELi64ELi32ELi4EEvPKfS1_Pfiii_param_3,
	.param .u32 _Z25tma_pipelined_gemm_kernelILi64ELi64ELi32ELi4EEvPKfS1_Pfiii_param_4,
	.param .u32 _Z25tma_pipelined_gemm_kernelILi64ELi64ELi32ELi4EEvPKfS1_Pfiii_param_5
)
{
	.reg .pred 	%p<36>;
	.reg .b32 	%r<105>;
	.reg .b32 	%f<109>;
	.reg .b64 	%rd<17>;
	// demoted variable
	.shared .align 4 .b8 _ZZ25tma_pipelined_gemm_kernelILi64ELi64ELi32ELi4EEvPKfS1_PfiiiE6smem_A[16384];
	// demoted variable
	.shared .align 4 .b8 _ZZ25tma_pipelined_gemm_kernelILi64ELi64ELi32ELi4EEvPKfS1_PfiiiE6smem_B[16384];
	ld.param.u64 	%rd4, [_Z25tma_pipelined_gemm_kernelILi64ELi64ELi32ELi4EEvPKfS1_Pfiii_param_0];
	ld.param.u64 	%rd5, [_Z25tma_pipelined_gemm_kernelILi64ELi64ELi32ELi4EEvPKfS1_Pfiii_param_1];
	ld.param.u64 	%rd3, [_Z25tma_pipelined_gemm_kernelILi64ELi64ELi32ELi4EEvPKfS1_Pfiii_param_2];
	ld.param.u32 	%r44, [_Z25tma_pipelined_gemm_kernelILi64ELi64ELi32ELi4EEvPKfS1_Pfiii_param_3];
	ld.param.u32 	%r45, [_Z25tma_pipelined_gemm_kernelILi64ELi64ELi32ELi4EEvPKfS1_Pfiii_param_4];
	ld.param.u32 	%r46, [_Z25tma_pipelined_gemm_kernelILi64ELi64ELi32ELi4EEvPKfS1_Pfiii_param_5];
	cvta.to.global.u64 	%rd1, %rd5;
	cvta.to.global.u64 	%rd2, %rd4;
	mov.u32 	%r47, %ctaid.x;
	mov.u32 	%r48, %ctaid.y;
	mov.u32 	%r1, %tid.x;
	mov.u32 	%r2, %tid.y;
	shl.b32 	%r49, %r48, 6;
	add.s32 	%r3, %r49, %r2;
	shl.b32 	%r4, %r47, 6;
	add.s32 	%r5, %r4, %r1;
	add.s32 	%r50, %r46, 31;
	shr.s32 	%r51, %r50, 31;
	shr.u32 	%r52, %r51, 27;
	add.s32 	%r53, %r50, %r52;
	shr.s32 	%r6, %r53, 5;
	setp.lt.s32 	%p3, %r46, 1;
	mov.f32 	%f107, 0f00000000;
	@%p3 bra 	$L__BB1_25;
	setp.lt.u32 	%p4, %r2, 64;
	setp.lt.u32 	%p5, %r1, 32;
	and.pred  	%p1, %p4, %p5;
	shl.b32 	%r55, %r2, 7;
	mov.u32 	%r56, _ZZ25tma_pipelined_gemm_kernelILi64ELi64ELi32ELi4EEvPKfS1_PfiiiE6smem_A;
	add.s32 	%r7, %r56, %r55;
	shl.b32 	%r57, %r1, 2;
	add.s32 	%r8, %r7, %r57;
	setp.lt.u32 	%p6, %r2, 32;
	setp.lt.u32 	%p7, %r1, 64;
	and.pred  	%p2, %p6, %p7;
	shl.b32 	%r58, %r2, 8;
	mov.u32 	%r59, _ZZ25tma_pipelined_gemm_kernelILi64ELi64ELi32ELi4EEvPKfS1_PfiiiE6smem_B;
	add.s32 	%r60, %r59, %r58;
	add.s32 	%r9, %r60, %r57;
	setp.gt.u32 	%p8, %r46, 32;
	selp.b32 	%r92, -2, -1, %p8;
	mad.lo.s32 	%r102, %r46, %r3, %r1;
	mad.lo.s32 	%r61, %r2, %r45, %r1;
	add.s32 	%r96, %r61, %r4;
	shl.b32 	%r12, %r45, 5;
	not.pred 	%p9, %p1;
	not.pred 	%p13, %p2;
	mov.u32 	%r93, %r9;
	mov.u32 	%r94, %r8;
	mov.u32 	%r95, %r2;
	mov.u32 	%r97, %r1;
	mov.u32 	%r98, %r102;
$L__BB1_2:
	@%p9 bra 	$L__BB1_6;
	setp.ge.s32 	%p10, %r3, %r44;
	setp.ge.s32 	%p11, %r97, %r46;
	or.pred  	%p12, %p10, %p11;
	@%p12 bra 	$L__BB1_5;
	mul.wide.u32 	%rd6, %r98, 4;
	add.s64 	%rd7, %rd2, %rd6;
	ld.global.nc.f32 	%f6, [%rd7];
	st.shared.f32 	[%r94], %f6;
	bra.uni 	$L__BB1_6;
$L__BB1_5:
	mov.b32 	%r62, 0;
	st.shared.u32 	[%r94], %r62;
$L__BB1_6:
	@%p13 bra 	$L__BB1_10;
	setp.ge.s32 	%p14, %r5, %r45;
	setp.ge.s32 	%p15, %r95, %r46;
	or.pred  	%p16, %p15, %p14;
	@%p16 bra 	$L__BB1_9;
	mul.wide.u32 	%rd8, %r96, 4;
	add.s64 	%rd9, %rd1, %rd8;
	ld.global.nc.f32 	%f7, [%rd9];
	st.shared.f32 	[%r93], %f7;
	bra.uni 	$L__BB1_10;
$L__BB1_9:
	mov.b32 	%r63, 0;
	st.shared.u32 	[%r93], %r63;
$L__BB1_10:
	bar.sync 	0;
	add.s32 	%r98, %r98, 32;
	add.s32 	%r97, %r97, 32;
	add.s32 	%r96, %r96, %r12;
	add.s32 	%r95, %r95, 32;
	add.s32 	%r94, %r94, 8192;
	add.s32 	%r93, %r93, 8192;
	add.s32 	%r92, %r92, 1;
	setp.eq.s32 	%p17, %r92, 0;
	@%p17 bra 	$L__BB1_11;
	bra.uni 	$L__BB1_2;
$L__BB1_11:
	mov.u32 	%r66, _ZZ25tma_pipelined_gemm_kernelILi64ELi64ELi32ELi4EEvPKfS1_PfiiiE6smem_B;
	add.s32 	%r14, %r66, %r57;
	max.s32 	%r67, %r6, 1;
	neg.s32 	%r103, %r67;
	add.s32 	%r68, %r2, 64;
	mad.lo.s32 	%r69, %r45, %r68, %r1;
	add.s32 	%r100, %r69, %r4;
	mov.f32 	%f107, 0f00000000;
	mov.b32 	%r104, 0;
	mov.u32 	%r99, %r2;
	mov.u32 	%r101, %r1;
$L__BB1_12:
	or.b32  	%r70, %r2, %r1;
	and.b32  	%r71, %r70, 960;
	setp.ne.s32 	%p18, %r71, 0;
	and.b32  	%r37, %r104, 1;
	@%p18 bra 	$L__BB1_14;
	shl.b32 	%r72, %r37, 13;
	add.s32 	%r73, %r7, %r72;
	add.s32 	%r74, %r14, %r72;
	ld.shared.f32 	%f9, [%r73];
	ld.shared.f32 	%f10, [%r74];
	fma.rn.f32 	%f11, %f9, %f10, %f107;
	ld.shared.f32 	%f12, [%r73+4];
	ld.shared.f32 	%f13, [%r74+256];
	fma.rn.f32 	%f14, %f12, %f13, %f11;
	ld.shared.f32 	%f15, [%r73+8];
	ld.shared.f32 	%f16, [%r74+512];
	fma.rn.f32 	%f17, %f15, %f16, %f14;
	ld.shared.f32 	%f18, [%r73+12];
	ld.shared.f32 	%f19, [%r74+768];
	fma.rn.f32 	%f20, %f18, %f19, %f17;
	ld.shared.f32 	%f21, [%r73+16];
	ld.shared.f32 	%f22, [%r74+1024];
	fma.rn.f32 	%f23, %f21, %f22, %f20;
	ld.shared.f32 	%f24, [%r73+20];
	ld.shared.f32 	%f25, [%r74+1280];
	fma.rn.f32 	%f26, %f24, %f25, %f23;
	ld.shared.f32 	%f27, [%r73+24];
	ld.shared.f32 	%f28, [%r74+1536];
	fma.rn.f32 	%f29, %f27, %f28, %f26;
	ld.shared.f32 	%f30, [%r73+28];
	ld.shared.f32 	%f31, [%r74+1792];
	fma.rn.f32 	%f32, %f30, %f31, %f29;
	ld.shared.f32 	%f33, [%r73+32];
	ld.shared.f32 	%f34, [%r74+2048];
	fma.rn.f32 	%f35, %f33, %f34, %f32;
	ld.shared.f32 	%f36, [%r73+36];
	ld.shared.f32 	%f37, [%r74+2304];
	fma.rn.f32 	%f38, %f36, %f37, %f35;
	ld.shared.f32 	%f39, [%r73+40];
	ld.shared.f32 	%f40, [%r74+2560];
	fma.rn.f32 	%f41, %f39, %f40, %f38;
	ld.shared.f32 	%f42, [%r73+44];
	ld.shared.f32 	%f43, [%r74+2816];
	fma.rn.f32 	%f44, %f42, %f43, %f41;
	ld.shared.f32 	%f45, [%r73+48];
	ld.shared.f32 	%f46, [%r74+3072];
	fma.rn.f32 	%f47, %f45, %f46, %f44;
	ld.shared.f32 	%f48, [%r73+52];
	ld.shared.f32 	%f49, [%r74+3328];
	fma.rn.f32 	%f50, %f48, %f49, %f47;
	ld.shared.f32 	%f51, [%r73+56];
	ld.shared.f32 	%f52, [%r74+3584];
	fma.rn.f32 	%f53, %f51, %f52, %f50;
	ld.shared.f32 	%f54, [%r73+60];
	ld.shared.f32 	%f55, [%r74+3840];
	fma.rn.f32 	%f56, %f54, %f55, %f53;
	ld.shared.f32 	%f57, [%r73+64];
	ld.shared.f32 	%f58, [%r74+4096];
	fma.rn.f32 	%f59, %f57, %f58, %f56;
	ld.shared.f32 	%f60, [%r73+68];
	ld.shared.f32 	%f61, [%r74+4352];
	fma.rn.f32 	%f62, %f60, %f61, %f59;
	ld.shared.f32 	%f63, [%r73+72];
	ld.shared.f32 	%f64, [%r74+4608];
	fma.rn.f32 	%f65, %f63, %f64, %f62;
	ld.shared.f32 	%f66, [%r73+76];
	ld.shared.f32 	%f67, [%r74+4864];
	fma.rn.f32 	%f68, %f66, %f67, %f65;
	ld.shared.f32 	%f69, [%r73+80];
	ld.shared.f32 	%f70, [%r74+5120];
	fma.rn.f32 	%f71, %f69, %f70, %f68;
	ld.shared.f32 	%f72, [%r73+84];
	ld.shared.f32 	%f73, [%r74+5376];
	fma.rn.f32 	%f74, %f72, %f73, %f71;
	ld.shared.f32 	%f75, [%r73+88];
	ld.shared.f32 	%f76, [%r74+5632];
	fma.rn.f32 	%f77, %f75, %f76, %f74;
	ld.shared.f32 	%f78, [%r73+92];
	ld.shared.f32 	%f79, [%r74+5888];
	fma.rn.f32 	%f80, %f78, %f79, %f77;
	ld.shared.f32 	%f81, [%r73+96];
	ld.shared.f32 	%f82, [%r74+6144];
	fma.rn.f32 	%f83, %f81, %f82, %f80;
	ld.shared.f32 	%f84, [%r73+100];
	ld.shared.f32 	%f85, [%r74+6400];
	fma.rn.f32 	%f86, %f84, %f85, %f83;
	ld.shared.f32 	%f87, [%r73+104];
	ld.shared.f32 	%f88, [%r74+6656];
	fma.rn.f32 	%f89, %f87, %f88, %f86;
	ld.shared.f32 	%f90, [%r73+108];
	ld.shared.f32 	%f91, [%r74+6912];
	fma.rn.f32 	%f92, %f90, %f91, %f89;
	ld.shared.f32 	%f93, [%r73+112];
	ld.shared.f32 	%f94, [%r74+7168];
	fma.rn.f32 	%f95, %f93, %f94, %f92;
	ld.shared.f32 	%f96, [%r73+116];
	ld.shared.f32 	%f97, [%r74+7424];
	fma.rn.f32 	%f98, %f96, %f97, %f95;
	ld.shared.f32 	%f99, [%r73+120];
	ld.shared.f32 	%f100, [%r74+7680];
	fma.rn.f32 	%f101, %f99, %f100, %f98;
	ld.shared.f32 	%f102, [%r73+124];
	ld.shared.f32 	%f103, [%r74+7936];
	fma.rn.f32 	%f107, %f102, %f103, %f101;
$L__BB1_14:
	add.s32 	%r75, %r104, 2;
	setp.ge.s32 	%p19, %r75, %r6;
	@%p19 bra 	$L__BB1_24;
	bar.sync 	0;
	@%p9 bra 	$L__BB1_19;
	setp.ge.s32 	%p21, %r3, %r44;
	add.s32 	%r76, %r101, 64;
	setp.ge.s32 	%p22, %r76, %r46;
	or.pred  	%p23, %p21, %p22;
	@%p23 bra 	$L__BB1_18;
	add.s32 	%r80, %r102, 64;
	mul.wide.u32 	%rd10, %r80, 4;
	add.s64 	%rd11, %rd2, %rd10;
	ld.global.nc.f32 	%f104, [%rd11];
	shl.b32 	%r81, %r37, 13;
	add.s32 	%r82, %r8, %r81;
	st.shared.f32 	[%r82], %f104;
	bra.uni 	$L__BB1_19;
$L__BB1_18:
	shl.b32 	%r77, %r37, 13;
	add.s32 	%r78, %r8, %r77;
	mov.b32 	%r79, 0;
	st.shared.u32 	[%r78], %r79;
$L__BB1_19:
	@%p13 bra 	$L__BB1_23;
	setp.ge.s32 	%p25, %r5, %r45;
	add.s32 	%r83, %r99, 64;
	setp.ge.s32 	%p26, %r83, %r46;
	or.pred  	%p27, %p26, %p25;
	@%p27 bra 	$L__BB1_22;
	mul.wide.s32 	%rd12, %r100, 4;
	add.s64 	%rd13, %rd1, %rd12;
	ld.global.nc.f32 	%f105, [%rd13];
	shl.b32 	%r87, %r37, 13;
	add.s32 	%r88, %r9, %r87;
	st.shared.f32 	[%r88], %f105;
	bra.uni 	$L__BB1_23;
$L__BB1_22:
	shl.b32 	%r84, %r37, 13;
	add.s32 	%r85, %r9, %r84;
	mov.b32 	%r86, 0;
	st.shared.u32 	[%r85], %r86;
$L__BB1_23:
	bar.sync 	0;
$L__BB1_24:
	add.s32 	%r104, %r104, 1;
	add.s32 	%r103, %r103, 1;
	setp.ne.s32 	%p28, %r103, 0;
	add.s32 	%r102, %r102, 32;
	add.s32 	%r101, %r101, 32;
	add.s32 	%r100, %r100, %r12;
	add.s32 	%r99, %r99, 32;
	@%p28 bra 	$L__BB1_12;
$L__BB1_25:
	setp.ge.s32 	%p29, %r3, %r44;
	setp.ge.s32 	%p30, %r5, %r45;
	or.pred  	%p31, %p29, %p30;
	setp.gt.u32 	%p32, %r2, 63;
	or.pred  	%p33, %p31, %p32;
	setp.gt.u32 	%p34, %r1, 63;
	or.pred  	%p35, %p33, %p34;
	@%p35 bra 	$L__BB1_27;
	mad.lo.s32 	%r91, %r45, %r3, %r5;
	cvta.to.global.u64 	%rd14, %rd3;
	mul.wide.u32 	%rd15, %r91, 4;
	add.s64 	%rd16, %rd14, %rd15;
	st.global.f32 	[%rd16], %f107;
$L__BB1_27:
	ret;

}


// ===== COMPILED SASS (sm_100) =====

	.target	sm_100

	.elftype	@"ET_EXEC"


//--------------------- .note.nv.tkinfo           --------------------------
	.section	.note.nv.tkinfo,"",@"SHT_NOTE"
	.sectionflags	@"SHF_NOTE_NV_TKINFO"
	.tkinfo
        /*0018*/ 	.word	0x00000002
        /*0030*/ 	.string	""
        /*0030*/ 	.string	"ptxas"
        /*0030*/ 	.string	"Cuda compilation tools, release 13.0, V13.0.88"
        /*0030*/ 	.string	"Build cuda_13.0.r13.0/compiler.36424714_0"
        /*0030*/ 	.string	"-arch sm_100 -m 64 "



//--------------------- .note.nv.cuinfo           --------------------------
	.section	.note.nv.cuinfo,"",@"SHT_NOTE"
	.sectionflags	@"SHF_NOTE_NV_CUINFO"
        /*0018*/ 	.short	0x0002
        /*001a*/ 	.short	0x0064
        /*001c*/ 	.short	0x0082
	.zero		2


//--------------------- .nv.info                  --------------------------
	.section	.nv.info,"",@"SHT_CUDA_INFO"
	.align	4


	//----- nvinfo : EIATTR_REGCOUNT
	.align		4
        /*0000*/ 	.byte	0x04, 0x2f
        /*0002*/ 	.short	(.L_1 - .L_0)
	.align		4
.L_0:
        /*0004*/ 	.word	index@(_Z15tma_gemm_kernelILi64ELi64ELi32EEvPKfS1_Pfiii)
        /*0008*/ 	.word	0x0000001f


	//----- nvinfo : EIATTR_FRAME_SIZE
	.align		4
.L_1:
        /*000c*/ 	.byte	0x04, 0x11
        /*000e*/ 	.short	(.L_3 - .L_2)
	.align		4
.L_2:
        /*0010*/ 	.word	index@(_Z15tma_gemm_kernelILi64ELi64ELi32EEvPKfS1_Pfiii)
        /*0014*/ 	.word	0x00000000


	//----- nvinfo : EIATTR_REGCOUNT
	.align		4
.L_3:
        /*0018*/ 	.byte	0x04, 0x2f
        /*001a*/ 	.short	(.L_5 - .L_4)
	.align		4
.L_4:
        /*001c*/ 	.word	index@(_Z25tma_pipelined_gemm_kernelILi64ELi64ELi32ELi4EEvPKfS1_Pfiii)
        /*0020*/ 	.word	0x00000020


	//----- nvinfo : EIATTR_FRAME_SIZE
	.align		4
.L_5:
        /*0024*/ 	.byte	0x04, 0x11
        /*0026*/ 	.short	(.L_7 - .L_6)
	.align		4
.L_6:
        /*0028*/ 	.word	index@(_Z25tma_pipelined_gemm_kernelILi64ELi64ELi32ELi4EEvPKfS1_Pfiii)
        /*002c*/ 	.word	0x00000000


	//----- nvinfo : EIATTR_MIN_STACK_SIZE
	.align		4
.L_7:
        /*0030*/ 	.byte	0x04, 0x12
        /*0032*/ 	.short	(.L_9 - .L_8)
	.align		4
.L_8:
        /*0034*/ 	.word	index@(_Z25tma_pipelined_gemm_kernelILi64ELi64ELi32ELi4EEvPKfS1_Pfiii)
        /*0038*/ 	.word	0x00000000


	//----- nvinfo : EIATTR_MIN_STACK_SIZE
	.align		4
.L_9:
        /*003c*/ 	.byte	0x04, 0x12
        /*003e*/ 	.short	(.L_11 - .L_10)
	.align		4
.L_10:
        /*0040*/ 	.word	index@(_Z15tma_gemm_kernelILi64ELi64ELi32EEvPKfS1_Pfiii)
        /*0044*/ 	.word	0x00000000
.L_11:


//--------------------- .nv.compat                --------------------------
	.section	.nv.compat,"",@"SHT_CUDA_COMPAT_INFO"
	.align	4
        /*0000*/ 	.byte	0x02, 0x09, 0x00, 0x00, 0x02, 0x02, 0x01, 0x00, 0x02, 0x05, 0x05, 0x00, 0x03, 0x07, 0x01, 0x01
        /*0010*/ 	.byte	0x02, 0x03, 0x00, 0x00, 0x02, 0x06, 0x01, 0x00, 0x04, 0x0b, 0x08, 0x00, 0x09, 0x00, 0x00, 0x00
        /*0020*/ 	.byte	0x00, 0x00, 0x00, 0x00


//--------------------- .nv.info._Z25tma_pipelined_gemm_kernelILi64ELi64ELi32ELi4EEvPKfS1_Pfiii --------------------------
	.section	.nv.info._Z25tma_pipelined_gemm_kernelILi64ELi64ELi32ELi4EEvPKfS1_Pfiii,"",@"SHT_CUDA_INFO"
	.sectionflags	@""
	.align	4


	//----- nvinfo : EIATTR_CUDA_API_VERSION
	.align		4
        /*0000*/ 	.byte	0x04, 0x37
        /*0002*/ 	.short	(.L_13 - .L_12)
.L_12:
        /*0004*/ 	.word	0x00000082


	//----- nvinfo : EIATTR_KPARAM_INFO
	.align		4
.L_13:
        /*0008*/ 	.byte	0x04, 0x17
        /*000a*/ 	.short	(.L_15 - .L_14)
.L_14:
        /*000c*/ 	.word	0x00000000
        /*0010*/ 	.short	0x0005
        /*0012*/ 	.short	0x0020
        /*0014*/ 	.byte	0x00, 0xf0, 0x11, 0x00


	//----- nvinfo : EIATTR_KPARAM_INFO
	.align		4
.L_15:
        /*0018*/ 	.byte	0x04, 0x17
        /*001a*/ 	.short	(.L_17 - .L_16)
.L_16:
        /*001c*/ 	.word	0x00000000
        /*0020*/ 	.short	0x0004
        /*0022*/ 	.short	0x001c
        /*0024*/ 	.byte	0x00, 0xf0, 0x11, 0x00


	//----- nvinfo : EIATTR_KPARAM_INFO
	.align		4
.L_17:
        /*0028*/ 	.byte	0x04, 0x17
        /*002a*/ 	.short	(.L_19 - .L_18)
.L_18:
        /*002c*/ 	.word	0x00000000
        /*0030*/ 	.short	0x0003
        /*0032*/ 	.short	0x0018
        /*0034*/ 	.byte	0x00, 0xf0, 0x11, 0x00


	//----- nvinfo : EIATTR_KPARAM_INFO
	.align		4
.L_19:
        /*0038*/ 	.byte	0x04, 0x17
        /*003a*/ 	.short	(.L_21 - .L_20)
.L_20:
        /*003c*/ 	.word	0x00000000
        /*0040*/ 	.short	0x0002
        /*0042*/ 	.short	0x0010
        /*0044*/ 	.byte	0x00, 0xf5, 0x21, 0x00


	//----- nvinfo : EIATTR_KPARAM_INFO
	.align		4
.L_21:
        /*0048*/ 	.byte	0x04, 0x17
        /*004a*/ 	.short	(.L_23 - .L_22)
.L_22:
        /*004c*/ 	.word	0x00000000
        /*0050*/ 	.short	0x0001
        /*0052*/ 	.short	0x0008
        /*0054*/ 	.byte	0x00, 0xf5, 0x21, 0x00


	//----- nvinfo : EIATTR_KPARAM_INFO
	.align		4
.L_23:
        /*0058*/ 	.byte	0x04, 0x17
        /*005a*/ 	.short	(.L_25 - .L_24)
.L_24:
        /*005c*/ 	.word	0x00000000
        /*0060*/ 	.short	0x0000
        /*0062*/ 	.short	0x0000
        /*0064*/ 	.byte	0x00, 0xf5, 0x21, 0x00


	//----- nvinfo : EIATTR_SPARSE_MMA_MASK
	.align		4
.L_25:
        /*0068*/ 	.byte	0x03, 0x50
        /*006a*/ 	.short	0x0000


	//----- nvinfo : EIATTR_MAXREG_COUNT
	.align		4
        /*006c*/ 	.byte	0x03, 0x1b
        /*006e*/ 	.short	0x00ff


	//----- nvinfo : EIATTR_NUM_BARRIERS
	.align		4
        /*0070*/ 	.byte	0x02, 0x4c
        /*0072*/ 	.byte	0x01
	.zero		1


	//----- nvinfo : EIATTR_MERCURY_ISA_VERSION
	.align		4
        /*0074*/ 	.byte	0x03, 0x5f
        /*0076*/ 	.short	0x0101


	//----- nvinfo : EIATTR_VRC_CTA_INIT_COUNT
	.align		4
        /*0078*/ 	.byte	0x02, 0x4a
	.zero		1
	.zero		1


	//----- nvinfo : EIATTR_EXIT_INSTR_OFFSETS
	.align		4
        /*007c*/ 	.byte	0x04, 0x1c
        /*007e*/ 	.short	(.L_27 - .L_26)


	//   ....[0]....
.L_26:
        /*0080*/ 	.word	0x00001020


	//   ....[1]....
        /*0084*/ 	.word	0x00001070


	//----- nvinfo : EIATTR_CRS_STACK_SIZE
	.align		4
.L_27:
        /*0088*/ 	.byte	0x04, 0x1e
        /*008a*/ 	.short	(.L_29 - .L_28)
.L_28:
        /*008c*/ 	.word	0x00000000


	//----- nvinfo : EIATTR_CBANK_PARAM_SIZE
	.align		4
.L_29:
        /*0090*/ 	.byte	0x03, 0x19
        /*0092*/ 	.short	0x0024


	//----- nvinfo : EIATTR_PARAM_CBANK
	.align		4
        /*0094*/ 	.byte	0x04, 0x0a
        /*0096*/ 	.short	(.L_31 - .L_30)
	.align		4
.L_30:
        /*0098*/ 	.word	index@(.nv.constant0._Z25tma_pipelined_gemm_kernelILi64ELi64ELi32ELi4EEvPKfS1_Pfiii)
        /*009c*/ 	.short	0x0380
        /*009e*/ 	.short	0x0024


	//----- nvinfo : EIATTR_SW_WAR
	.align		4
.L_31:
        /*00a0*/ 	.byte	0x04, 0x36
        /*00a2*/ 	.short	(.L_33 - .L_32)
.L_32:
        /*00a4*/ 	.word	0x00000008
.L_33:


//--------------------- .nv.info._Z15tma_gemm_kernelILi64ELi64ELi32EEvPKfS1_Pfiii --------------------------
	.section	.nv.info._Z15tma_gemm_kernelILi64ELi64ELi32EEvPKfS1_Pfiii,"",@"SHT_CUDA_INFO"
	.sectionflags	@""
	.align	4


	//----- nvinfo : EIATTR_CUDA_API_VERSION
	.align		4
        /*0000*/ 	.byte	0x04, 0x37
        /*0002*/ 	.short	(.L_35 - .L_34)
.L_34:
        /*0004*/ 	.word	0x00000082


	//----- nvinfo : EIATTR_KPARAM_INFO
	.align		4
.L_35:
        /*0008*/ 	.byte	0x04, 0x17
        /*000a*/ 	.short	(.L_37 - .L_36)
.L_36:
        /*000c*/ 	.word	0x00000000
        /*0010*/ 	.short	0x0005
        /*0012*/ 	.short	0x0020
        /*0014*/ 	.byte	0x00, 0xf0, 0x11, 0x00


	//----- nvinfo : EIATTR_KPARAM_INFO
	.align		4
.L_37:
        /*0018*/ 	.byte	0x04, 0x17
        /*001a*/ 	.short	(.L_39 - .L_38)
.L_38:
        /*001c*/ 	.word	0x00000000
        /*0020*/ 	.short	0x0004
        /*0022*/ 	.short	0x001c
        /*0024*/ 	.byte	0x00, 0xf0, 0x11, 0x00


	//----- nvinfo : EIATTR_KPARAM_INFO
	.align		4
.L_39:
        /*0028*/ 	.byte	0x04, 0x17
        /*002a*/ 	.short	(.L_41 - .L_40)
.L_40:
        /*002c*/ 	.word	0x00000000
        /*0030*/ 	.short	0x0003
        /*0032*/ 	.short	0x0018
        /*0034*/ 	.byte	0x00, 0xf0, 0x11, 0x00


	//----- nvinfo : EIATTR_KPARAM_INFO
	.align		4
.L_41:
        /*0038*/ 	.byte	0x04, 0x17
        /*003a*/ 	.short	(.L_43 - .L_42)
.L_42:
        /*003c*/ 	.word	0x00000000
        /*0040*/ 	.short	0x0002
        /*0042*/ 	.short	0x0010
        /*0044*/ 	.byte	0x00, 0xf5, 0x21, 0x00


	//----- nvinfo : EIATTR_KPARAM_INFO
	.align		4
.L_43:
        /*0048*/ 	.byte	0x04, 0x17
        /*004a*/ 	.short	(.L_45 - .L_44)
.L_44:
        /*004c*/ 	.word	0x00000000
        /*0050*/ 	.short	0x0001
        /*0052*/ 	.short	0x0008
        /*0054*/ 	.byte	0x00, 0xf5, 0x21, 0x00


	//----- nvinfo : EIATTR_KPARAM_INFO
	.align		4
.L_45:
        /*0058*/ 	.byte	0x04, 0x17
        /*005a*/ 	.short	(.L_47 - .L_46)
.L_46:
        /*005c*/ 	.word	0x00000000
        /*0060*/ 	.short	0x0000
        /*0062*/ 	.short	0x0000
        /*0064*/ 	.byte	0x00, 0xf5, 0x21, 0x00


	//----- nvinfo : EIATTR_SPARSE_MMA_MASK
	.align		4
.L_47:
        /*0068*/ 	.byte	0x03, 0x50
        /*006a*/ 	.short	0x0000


	//----- nvinfo : EIATTR_MAXREG_COUNT
	.align		4
        /*006c*/ 	.byte	0x03, 0x1b
        /*006e*/ 	.short	0x00ff


	//----- nvinfo : EIATTR_NUM_BARRIERS
	.align		4
        /*0070*/ 	.byte	0x02, 0x4c
        /*0072*/ 	.byte	0x01
	.zero		1


	//----- nvinfo : EIATTR_MERCURY_ISA_VERSION
	.align		4
        /*0074*/ 	.byte	0x03, 0x5f
        /*0076*/ 	.short	0x0101


	//----- nvinfo : EIATTR_VRC_CTA_INIT_COUNT
	.align		4
        /*0078*/ 	.byte	0x02, 0x4a
	.zero		1
	.zero		1


	//----- nvinfo : EIATTR_EXIT_INSTR_OFFSETS
	.align		4
        /*007c*/ 	.byte	0x04, 0x1c
        /*007e*/ 	.short	(.L_49 - .L_48)


	//   ....[0]....
.L_48:
        /*0080*/ 	.word	0x00000990


	//   ....[1]....
        /*0084*/ 	.word	0x000009e0


	//----- nvinfo : EIATTR_CRS_STACK_SIZE
	.align		4
.L_49:
        /*0088*/ 	.byte	0x04, 0x1e
        /*008a*/ 	.short	(.L_51 - .L_50)
.L_50:
        /*008c*/ 	.word	0x00000000


	//----- nvinfo : EIATTR_CBANK_PARAM_SIZE
	.align		4
.L_51:
        /*0090*/ 	.byte	0x03, 0x19
        /*0092*/ 	.short	0x0024


	//----- nvinfo : EIATTR_PARAM_CBANK
	.align		4
        /*0094*/ 	.byte	0x04, 0x0a
        /*0096*/ 	.short	(.L_53 - .L_52)
	.align		4
.L_52:
        /*0098*/ 	.word	index@(.nv.constant0._Z15tma_gemm_kernelILi64ELi64ELi32EEvPKfS1_Pfiii)
        /*009c*/ 	.short	0x0380
        /*009e*/ 	.short	0x0024


	//----- nvinfo : EIATTR_SW_WAR
	.align		4
.L_53:
        /*00a0*/ 	.byte	0x04, 0x36
        /*00a2*/ 	.short	(.L_55 - .L_54)
.L_54:
        /*00a4*/ 	.word	0x00000008
.L_55:


//--------------------- .nv.callgraph             --------------------------
	.section	.nv.callgraph,"",@"SHT_CUDA_CALLGRAPH"
	.align	4
	.sectionentsize	8
	.align		4
        /*0000*/ 	.word	0x00000000
	.align		4
        /*0004*/ 	.word	0xffffffff
	.align		4
        /*0008*/ 	.word	0x00000000
	.align		4
        /*000c*/ 	.word	0xfffffffe
	.align		4
        /*0010*/ 	.word	0x00000000
	.align		4
        /*0014*/ 	.word	0xfffffffd
	.align		4
        /*0018*/ 	.word	0x00000000
	.align		4
        /*001c*/ 	.word	0xfffffffc


//--------------------- .text._Z25tma_pipelined_gemm_kernelILi64ELi64ELi32ELi4EEvPKfS1_Pfiii --------------------------
	.section	.text._Z25tma_pipelined_gemm_kernelILi64ELi64ELi32ELi4EEvPKfS1_Pfiii,"ax",@progbits
	.align	128
        .global         _Z25tma_pipelined_gemm_kernelILi64ELi64ELi32ELi4EEvPKfS1_Pfiii
        .type           _Z25tma_pipelined_gemm_kernelILi64ELi64ELi32ELi4EEvPKfS1_Pfiii,@function
        .size           _Z25tma_pipelined_gemm_kernelILi64ELi64ELi32ELi4EEvPKfS1_Pfiii,(.L_x_37 - _Z25tma_pipelined_gemm_kernelILi64ELi64ELi32ELi4EEvPKfS1_Pfiii)
        .other          _Z25tma_pipelined_gemm_kernelILi64ELi64ELi32ELi4EEvPKfS1_Pfiii,@"STO_CUDA_ENTRY STV_DEFAULT"
_Z25tma_pipelined_gemm_kernelILi64ELi64ELi32ELi4EEvPKfS1_Pfiii:
.text._Z25tma_pipelined_gemm_kernelILi64ELi64ELi32ELi4EEvPKfS1_Pfiii:
[----:B------:R-:W-:Y:S01]  /*0000*/  LDC R1, c[0x0][0x37c] ;  /* 0x0000df00ff017b82 */ /* 0x000fe20000000800 */
[----:B------:R-:W0:Y:S01]  /*0010*/  S2R R23, SR_CTAID.Y ;  /* 0x0000000000177919 */ /* 0x000e220000002600 */
[----:B------:R-:W1:Y:S01]  /*0020*/  LDCU UR10, c[0x0][0x3a0] ;  /* 0x00007400ff0a77ac */ /* 0x000e620008000800 */
[----:B------:R-:W-:Y:S01]  /*0030*/  HFMA2 R11, -RZ, RZ, 0, 0 ;  /* 0x00000000ff0b7431 */ /* 0x000fe200000001ff */
[----:B------:R-:W0:Y:S01]  /*0040*/  S2R R0, SR_TID.Y ;  /* 0x0000000000007919 */ /* 0x000e220000002200 */
[----:B------:R-:W2:Y:S01]  /*0050*/  LDCU.64 UR8, c[0x0][0x358] ;  /* 0x00006b00ff0877ac */ /* 0x000ea20008000a00 */
[----:B------:R-:W3:Y:S01]  /*0060*/  S2R R16, SR_CTAID.X ;  /* 0x0000000000107919 */ /* 0x000ee20000002500 */
[----:B------:R-:W3:Y:S01]  /*0070*/  S2R R3, SR_TID.X ;  /* 0x0000000000037919 */ /* 0x000ee20000002100 */
[----:B-1----:R-:W-:Y:S01]  /*0080*/  UISETP.GE.AND UP0, UPT, UR10, 0x1, UPT ;  /* 0x000000010a00788c */ /* 0x002fe2000bf06270 */
[----:B0-----:R-:W-:Y:S01]  /*0090*/  LEA R23, R23, R0, 0x6 ;  /* 0x0000000017177211 */ /* 0x001fe200078e30ff */
[----:B---3--:R-:W-:-:S07]  /*00a0*/  IMAD R22, R16, 0x40, R3 ;  /* 0x0000004010167824 */ /* 0x008fce00078e0203 */
[----:B--2---:R-:W-:Y:S05]  /*00b0*/  BRA.U !UP0, `(.L_x_0) ;  /* 0x0000000d08c47547 */ /* 0x004fea000b800000 */
[----:B------:R-:W0:Y:S01]  /*00c0*/  S2UR UR6, SR_CgaCtaId ;  /* 0x00000000000679c3 */ /* 0x000e220000008800 */
[----:B------:R-:W1:Y:S01]  /*00d0*/  LDCU UR7, c[0x0][0x39c] ;  /* 0x00007380ff0777ac */ /* 0x000e620008000800 */
[C---:B------:R-:W-:Y:S01]  /*00e0*/  ISETP.GE.U32.AND P0, PT, R3.reuse, 0x20, PT ;  /* 0x000000200300780c */ /* 0x040fe20003f06070 */
[----:B------:R-:W-:Y:S01]  /*00f0*/  BSSY.RECONVERGENT B0, `(.L_x_1) ;  /* 0x000001b000007945 */ /* 0x000fe20003800200 */
[----:B------:R-:W-:Y:S01]  /*0100*/  ISETP.GE.U32.AND P1, PT, R3, 0x40, PT ;  /* 0x000000400300780c */ /* 0x000fe20003f26070 */
[----:B------:R-:W-:Y:S01]  /*0110*/  UMOV UR4, 0x400 ;  /* 0x0000040000047882 */ /* 0x000fe20000000000 */
[C---:B------:R-:W-:Y:S01]  /*0120*/  ISETP.LT.U32.AND P0, PT, R0.reuse, 0x40, !P0 ;  /* 0x000000400000780c */ /* 0x040fe20004701070 */
[----:B------:R-:W-:Y:S01]  /*0130*/  UIADD3 UR5, UPT, UPT, UR4, 0x4000, URZ ;  /* 0x0000400004057890 */ /* 0x000fe2000fffe0ff */
[----:B------:R-:W-:Y:S01]  /*0140*/  IMAD R18, R23, UR10, R3 ;  /* 0x0000000a17127c24 */ /* 0x000fe2000f8e0203 */
[----:B------:R-:W-:Y:S02]  /*0150*/  ISETP.LT.U32.AND P1, PT, R0, 0x20, !P1 ;  /* 0x000000200000780c */ /* 0x000fe40004f21070 */
[----:B-1----:R-:W-:Y:S01]  /*0160*/  MOV R2, UR7 ;  /* 0x0000000700027c02 */ /* 0x002fe20008000f00 */
[----:B0-----:R-:W-:-:S04]  /*0170*/  ULEA UR4, UR6, UR4, 0x18 ;  /* 0x0000000406047291 */ /* 0x001fc8000f8ec0ff */
[C---:B------:R-:W-:Y:S01]  /*0180*/  IMAD R5, R0.reuse, R2, R3 ;  /* 0x0000000200057224 */ /* 0x040fe200078e0203 */
[----:B------:R-:W-:Y:S01]  /*0190*/  ULEA UR5, UR6, UR5, 0x18 ;  /* 0x0000000506057291 */ /* 0x000fe2000f8ec0ff */
[----:B------:R-:W-:-:S05]  /*01a0*/  LEA R20, R0, UR4, 0x7 ;  /* 0x0000000400147c11 */ /* 0x000fca000f8e38ff */
[----:B------:R-:W-:Y:S02]  /*01b0*/  LEA R4, R0, UR5, 0x8 ;  /* 0x0000000500047c11 */ /* 0x000fe4000f8e40ff */
[----:B------:R-:W-:Y:S01]  /*01c0*/  LEA R7, R16, R5, 0x6 ;  /* 0x0000000510077211 */ /* 0x000fe200078e30ff */
[C---:B------:R-:W-:Y:S01]  /*01d0*/  IMAD R21, R3.reuse, 0x4, R20 ;  /* 0x0000000403157824 */ /* 0x040fe200078e0214 */
[----:B------:R-:W-:Y:S01]  /*01e0*/  LEA R19, R3, R4, 0x2 ;  /* 0x0000000403137211 */ /* 0x000fe200078e10ff */
[----:B------:R-:W-:Y:S06]  /*01f0*/  @!P0 BRA `(.L_x_2) ;  /* 0x0000000000288947 */ /* 0x000fec0003800000 */
[----:B------:R-:W0:Y:S01]  /*0200*/  LDCU UR4, c[0x0][0x398] ;  /* 0x00007300ff0477ac */ /* 0x000e220008000800 */
[----:B------:R-:W-:-:S04]  /*0210*/  ISETP.GE.AND P2, PT, R3, UR10, PT ;  /* 0x0000000a03007c0c */ /* 0x000fc8000bf46270 */
[----:B0-----:R-:W-:-:S13]  /*0220*/  ISETP.GE.OR P2, PT, R23, UR4, P2 ;  /* 0x0000000417007c0c */ /* 0x001fda0009746670 */
[----:B------:R-:W-:Y:S05]  /*0230*/  @P2 BRA `(.L_x_3) ;  /* 0x0000000000142947 */ /* 0x000fea0003800000 */
[----:B------:R-:W0:Y:S02]  /*0240*/  LDC.64 R4, c[0x0][0x380] ;  /* 0x0000e000ff047b82 */ /* 0x000e240000000a00 */
[----:B0-----:R-:W-:-:S06]  /*0250*/  IMAD.WIDE.U32 R4, R18, 0x4, R4 ;  /* 0x0000000412047825 */ /* 0x001fcc00078e0004 */
[----:B------:R-:W2:Y:S04]  /*0260*/  LDG.E.CONSTANT R4, desc[UR8][R4.64] ;  /* 0x0000000804047981 */ /* 0x000ea8000c1e9900 */
[----:B--2---:R0:W-:Y:S01]  /*0270*/  STS [R21], R4 ;  /* 0x0000000415007388 */ /* 0x0041e20000000800 */
[----:B------:R-:W-:Y:S05]  /*0280*/  BRA `(.L_x_2) ;  /* 0x0000000000047947 */ /* 0x000fea0003800000 */
.L_x_3:
[----:B------:R1:W-:Y:S02]  /*0290*/  STS [R21], RZ ;  /* 0x000000ff15007388 */ /* 0x0003e40000000800 */
.L_x_2:
[----:B------:R-:W-:Y:S05]  /*02a0*/  BSYNC.RECONVERGENT B0 ;  /* 0x0000000000007941 */ /* 0x000fea0003800200 */
.L_x_1:
[----:B------:R-:W-:Y:S01]  /*02b0*/  UISETP.GT.U32.AND UP0, UPT, UR10, 0x20, UPT ;  /* 0x000000200a00788c */ /* 0x000fe2000bf04070 */
[----:B------:R-:W-:Y:S04]  /*02c0*/  BSSY.RECONVERGENT B0, `(.L_x_4) ;  /* 0x000000b000007945 */ /* 0x000fe80003800200 */
[----:B------:R-:W-:Y:S06]  /*02d0*/  @!P1 BRA `(.L_x_5) ;  /* 0x0000000000249947 */ /* 0x000fec0003800000 */
[----:B------:R-:W-:-:S04]  /*02e0*/  ISETP.GE.AND P2, PT, R22, R2, PT ;  /* 0x000000021600720c */ /* 0x000fc80003f46270 */
[----:B------:R-:W-:-:S13]  /*02f0*/  ISETP.GE.OR P2, PT, R0, UR10, P2 ;  /* 0x0000000a00007c0c */ /* 0x000fda0009746670 */
[----:B------:R-:W-:Y:S05]  /*0300*/  @P2 BRA `(.L_x_6) ;  /* 0x0000000000142947 */ /* 0x000fea0003800000 */
[----:B0-----:R-:W0:Y:S02]  /*0310*/  LDC.64 R4, c[0x0][0x388] ;  /* 0x0000e200ff047b82 */ /* 0x001e240000000a00 */
[----:B0-----:R-:W-:-:S06]  /*0320*/  IMAD.WIDE.U32 R4, R7, 0x4, R4 ;  /* 0x0000000407047825 */ /* 0x001fcc00078e0004 */
[----:B------:R-:W2:Y:S04]  /*0330*/  LDG.E.CONSTANT R4, desc[UR8][R4.64] ;  /* 0x0000000804047981 */ /* 0x000ea8000c1e9900 */
[----:B--2---:R2:W-:Y:S01]  /*0340*/  STS [R19], R4 ;  /* 0x0000000413007388 */ /* 0x0045e20000000800 */
[----:B------:R-:W-:Y:S05]  /*0350*/  BRA `(.L_x_5) ;  /* 0x0000000000047947 */ /* 0x000fea0003800000 */
.L_x_6:
[----:B------:R3:W-:Y:S02]  /*0360*/  STS [R19], RZ ;  /* 0x000000ff13007388 */ /* 0x0007e40000000800 */
.L_x_5:
[----:B------:R-:W-:Y:S05]  /*0370*/  BSYNC.RECONVERGENT B0 ;  /* 0x0000000000007941 */ /* 0x000fea0003800200 */
.L_x_4:
[----:B------:R-:W-:Y:S01]  /*0380*/  BAR.SYNC.DEFER_BLOCKING 0x0 ;  /* 0x0000000000007b1d */ /* 0x000fe20000010000 */
[----:B------:R-:W-:Y:S01]  /*0390*/  UIADD3 UR5, UPT, UPT, UR10, 0x1f, URZ ;  /* 0x0000001f0a057890 */ /* 0x000fe2000fffe0ff */
[----:B------:R-:W-:-:S03]  /*03a0*/  LEA R8, R2, R7, 0x5 ;  /* 0x0000000702087211 */ /* 0x000fc600078e28ff */
[----:B------:R-:W-:Y:S01]  /*03b0*/  USHF.R.S32.HI UR6, URZ, 0x1f, UR5 ;  /* 0x0000001fff067899 */ /* 0x000fe20008011405 */
[----:B------:R-:W-:Y:S01]  /*03c0*/  UMOV UR7, 0x1 ;  /* 0x0000000100077882 */ /* 0x000fe20000000000 */
[----:B------:R-:W-:Y:S01]  /*03d0*/  UMOV UR4, 0xffffffff ;  /* 0xffffffff00047882 */ /* 0x000fe20000000000 */
[----:B------:R-:W-:Y:S02]  /*03e0*/  @!UP0 UIADD3 UR4, UPT, UPT, -UR7, 0x1, URZ ;  /* 0x0000000107048890 */ /* 0x000fe4000fffe1ff */
[----:B------:R-:W-:Y:S02]  /*03f0*/  ULEA.HI UR6, UR6, UR5, URZ, 0x5 ;  /* 0x0000000506067291 */ /* 0x000fe4000f8f28ff */
[----:B------:R-:W-:Y:S02]  /*0400*/  UISETP.NE.AND UP0, UPT, UR4, URZ, UPT ;  /* 0x000000ff0400728c */ /* 0x000fe4000bf05270 */
[----:B------:R-:W-:-:S07]  /*0410*/  USHF.R.S32.HI UR6, URZ, 0x5, UR6 ;  /* 0x00000005ff067899 */ /* 0x000fce0008011406 */
[----:B------:R-:W-:Y:S05]  /*0420*/  BRA.U !UP0, `(.L_x_7) ;  /* 0x0000000108b07547 */ /* 0x000fea000b800000 */
[----:B------:R-:W4:Y:S01]  /*0430*/  LDC R2, c[0x0][0x39c] ;  /* 0x0000e700ff027b82 */ /* 0x000f220000000800 */
[----:B------:R-:W-:Y:S01]  /*0440*/  VIADD R11, R18, 0x20 ;  /* 0x00000020120b7836 */ /* 0x000fe20000000000 */
[----:B------:R-:W-:Y:S01]  /*0450*/  MOV R13, R8 ;  /* 0x00000008000d7202 */ /* 0x000fe20000000f00 */
[----:B------:R-:W-:Y:S01]  /*0460*/  VIADD R12, R0, 0x20 ;  /* 0x00000020000c7836 */ /* 0x000fe20000000000 */
[----:B------:R-:W-:Y:S01]  /*0470*/  IADD3 R10, PT, PT, R3, 0x20, RZ ;  /* 0x00000020030a7810 */ /* 0x000fe20007ffe0ff */
[----:B------:R-:W1:Y:S01]  /*0480*/  LDCU UR5, c[0x0][0x3a0] ;  /* 0x00007400ff0577ac */ /* 0x000e620008000800 */
[----:B------:R-:W-:Y:S02]  /*0490*/  IADD3 R15, PT, PT, R21, 0x2000, RZ ;  /* 0x00002000150f7810 */ /* 0x000fe40007ffe0ff */
[----:B0-2---:R-:W0:Y:S01]  /*04a0*/  LDC.64 R4, c[0x0][0x380] ;  /* 0x0000e000ff047b82 */ /* 0x005e220000000a00 */
[----:B------:R-:W-:Y:S01]  /*04b0*/  IADD3 R17, PT, PT, R19, 0x2000, RZ ;  /* 0x0000200013117810 */ /* 0x000fe20007ffe0ff */
[----:B------:R-:W2:Y:S01]  /*04c0*/  LDCU UR11, c[0x0][0x39c] ;  /* 0x00007380ff0b77ac */ /* 0x000ea20008000800 */
[----:B------:R-:W0:Y:S05]  /*04d0*/  LDCU UR7, c[0x0][0x398] ;  /* 0x00007300ff0777ac */ /* 0x000e2a0008000800 */
[----:B------:R-:W0:Y:S02]  /*04e0*/  LDC.64 R6, c[0x0][0x388] ;  /* 0x0000e200ff067b82 */ /* 0x000e240000000a00 */
.L_x_14:
[----:B------:R-:W-:Y:S04]  /*04f0*/  BSSY.RECONVERGENT B0, `(.L_x_8) ;  /* 0x000000a000007945 */ /* 0x000fe80003800200 */
[----:B------:R-:W-:Y:S05]  /*0500*/  @!P0 BRA `(.L_x_9) ;  /* 0x0000000000208947 */ /* 0x000fea0003800000 */
[----:B-1----:R-:W-:-:S04]  /*0510*/  ISETP.GE.AND P2, PT, R10, UR5, PT ;  /* 0x000000050a007c0c */ /* 0x002fc8000bf46270 */
[----:B0-----:R-:W-:-:S13]  /*0520*/  ISETP.GE.OR P2, PT, R23, UR7, P2 ;  /* 0x0000000717007c0c */ /* 0x001fda0009746670 */
[----:B------:R-:W-:Y:S05]  /*0530*/  @P2 BRA `(.L_x_10) ;  /* 0x0000000000102947 */ /* 0x000fea0003800000 */
[----:B------:R-:W-:-:S06]  /*0540*/  IMAD.WIDE.U32 R8, R11, 0x4, R4 ;  /* 0x000000040b087825 */ /* 0x000fcc00078e0004 */
[----:B------:R-:W5:Y:S04]  /*0550*/  LDG.E.CONSTANT R8, desc[UR8][R8.64] ;  /* 0x0000000808087981 */ /* 0x000f68000c1e9900 */
[----:B-----5:R0:W-:Y:S01]  /*0560*/  STS [R15], R8 ;  /* 0x000000080f007388 */ /* 0x0201e20000000800 */
[----:B------:R-:W-:Y:S05]  /*0570*/  BRA `(.L_x_9) ;  /* 0x0000000000047947 */ /* 0x000fea0003800000 */
.L_x_10:
[----:B------:R0:W-:Y:S02]  /*0580*/  STS [R15], RZ ;  /* 0x000000ff0f007388 */ /* 0x0001e40000000800 */
.L_x_9:
[----:B012---:R-:W-:Y:S05]  /*0590*/  BSYNC.RECONVERGENT B0 ;  /* 0x0000000000007941 */ /* 0x007fea0003800200 */
.L_x_8:
[----:B------:R-:W-:Y:S04]  /*05a0*/  BSSY.RECONVERGENT B0, `(.L_x_11) ;  /* 0x000000a000007945 */ /* 0x000fe80003800200 */
[----:B------:R-:W-:Y:S05]  /*05b0*/  @!P1 BRA `(.L_x_12) ;  /* 0x0000000000209947 */ /* 0x000fea0003800000 */
[----:B------:R-:W-:-:S04]  /*05c0*/  ISETP.GE.AND P2, PT, R22, UR11, PT ;  /* 0x0000000b16007c0c */ /* 0x000fc8000bf46270 */
[----:B------:R-:W-:-:S13]  /*05d0*/  ISETP.GE.OR P2, PT, R12, UR5, P2 ;  /* 0x000000050c007c0c */ /* 0x000fda0009746670 */
[----:B------:R-:W-:Y:S05]  /*05e0*/  @P2 BRA `(.L_x_13) ;  /* 0x0000000000102947 */ /* 0x000fea0003800000 */
[----:B------:R-:W-:-:S06]  /*05f0*/  IMAD.WIDE.U32 R8, R13, 0x4, R6 ;  /* 0x000000040d087825 */ /* 0x000fcc00078e0006 */
[----:B------:R-:W2:Y:S04]  /*0600*/  LDG.E.CONSTANT R8, desc[UR8][R8.64] ;  /* 0x0000000808087981 */ /* 0x000ea8000c1e9900 */
[----:B--2---:R0:W-:Y:S01]  /*0610*/  STS [R17], R8 ;  /* 0x0000000811007388 */ /* 0x0041e20000000800 */
[----:B------:R-:W-:Y:S05]  /*0620*/  BRA `(.L_x_12) ;  /* 0x0000000000047947 */ /* 0x000fea0003800000 */
.L_x_13:
[----:B------:R1:W-:Y:S02]  /*0630*/  STS [R17], RZ ;  /* 0x000000ff11007388 */ /* 0x0003e40000000800 */
.L_x_12:
[----:B------:R-:W-:Y:S05]  /*0640*/  BSYNC.RECONVERGENT B0 ;  /* 0x0000000000007941 */ /* 0x000fea0003800200 */
.L_x_11:
[----:B------:R-:W-:Y:S01]  /*0650*/  BAR.SYNC.DEFER_BLOCKING 0x0 ;  /* 0x0000000000007b1d */ /* 0x000fe20000010000 */
[----:B------:R-:W-:Y:S01]  /*0660*/  UIADD3 UR4, UPT, UPT, UR4, 0x1, URZ ;  /* 0x0000000104047890 */ /* 0x000fe2000fffe0ff */
[----:B------:R-:W-:Y:S01]  /*0670*/  VIADD R11, R11, 0x20 ;  /* 0x000000200b0b7836 */ /* 0x000fe20000000000 */
[----:B------:R-:W-:Y:S01]  /*0680*/  IADD3 R10, PT, PT, R10, 0x20, RZ ;  /* 0x000000200a0a7810 */ /* 0x000fe20007ffe0ff */
[----:B------:R-:W-:Y:S01]  /*0690*/  VIADD R15, R15, 0x2000 ;  /* 0x000020000f0f7836 */ /* 0x000fe20000000000 */
[----:B------:R-:W-:Y:S01]  /*06a0*/  UISETP.NE.AND UP0, UPT, UR4, URZ, UPT ;  /* 0x000000ff0400728c */ /* 0x000fe2000bf05270 */
[----:B------:R-:W-:Y:S02]  /*06b0*/  IADD3 R12, PT, PT, R12, 0x20, RZ ;  /* 0x000000200c0c7810 */ /* 0x000fe40007ffe0ff */
[----:B01----:R-:W-:Y:S02]  /*06c0*/  IADD3 R17, PT, PT, R17, 0x2000, RZ ;  /* 0x0000200011117810 */ /* 0x003fe40007ffe0ff */
[----:B----4-:R-:W-:-:S04]  /*06d0*/  LEA R13, R2, R13, 0x5 ;  /* 0x0000000d020d7211 */ /* 0x010fc800078e28ff */
[----:B------:R-:W-:Y:S05]  /*06e0*/  BRA.U UP0, `(.L_x_14) ;  /* 0xfffffffd00807547 */ /* 0x000fea000b83ffff */
.L_x_7:
[----:B------:R-:W4:Y:S01]  /*06f0*/  S2UR UR7, SR_CgaCtaId ;  /* 0x00000000000779c3 */ /* 0x000f220000008800 */
[----:B------:R-:W-:Y:S01]  /*0700*/  UMOV UR4, 0x400 ;  /* 0x0000040000047882 */ /* 0x000fe20000000000 */
[----:B0-2---:R-:W-:Y:S01]  /*0710*/  VIADD R4, R0, 0x40 ;  /* 0x0000004000047836 */ /* 0x005fe20000000000 */
[----:B------:R-:W-:Y:S01]  /*0720*/  UIADD3 UR5, UPT, UPT, UR4, 0x4000, URZ ;  /* 0x0000400004057890 */ /* 0x000fe2000fffe0ff */
[----:B------:R-:W-:Y:S01]  /*0730*/  HFMA2 R11, -RZ, RZ, 0, 0 ;  /* 0x00000000ff0b7431 */ /* 0x000fe200000001ff */
[----:B------:R-:W-:Y:S01]  /*0740*/  UISETP.LT.AND UP0, UPT, UR6, 0x1, UPT ;  /* 0x000000010600788c */ /* 0x000fe2000bf01270 */
[--C-:B------:R-:W-:Y:S01]  /*0750*/  IMAD R5, R4, R2, R3.reuse ;  /* 0x0000000204057224 */ /* 0x100fe200078e0203 */
[----:B------:R-:W-:Y:S01]  /*0760*/  LOP3.LUT P3, RZ, R0, 0x3c0, R3, 0xc8, !PT ;  /* 0x000003c000ff7812 */ /* 0x000fe2000786c803 */
[----:B------:R-:W-:Y:S01]  /*0770*/  IMAD.MOV.U32 R7, RZ, RZ, RZ ;  /* 0x000000ffff077224 */ /* 0x000fe200078e00ff */
[----:B------:R-:W-:Y:S01]  /*0780*/  USEL UR4, UR6, 0x1, !UP0 ;  /* 0x0000000106047887 */ /* 0x000fe2000c000000 */
[----:B------:R-:W-:Y:S01]  /*0790*/  MOV R6, R0 ;  /* 0x0000000000067202 */ /* 0x000fe20000000f00 */
[----:B------:R-:W0:Y:S01]  /*07a0*/  LDCU UR13, c[0x0][0x3a0] ;  /* 0x00007400ff0d77ac */ /* 0x000e220008000800 */
[----:B------:R-:W-:-:S02]  /*07b0*/  LEA R16, R16, R5, 0x6 ;  /* 0x0000000510107211 */ /* 0x000fc400078e30ff */
[----:B------:R-:W-:Y:S01]  /*07c0*/  MOV R5, R3 ;  /* 0x0000000300057202 */ /* 0x000fe20000000f00 */
[----:B------:R-:W2:Y:S01]  /*07d0*/  LDCU UR12, c[0x0][0x39c] ;  /* 0x00007380ff0c77ac */ /* 0x000ea20008000800 */
[----:B------:R-:W0:Y:S01]  /*07e0*/  LDCU UR11, c[0x0][0x398] ;  /* 0x00007300ff0b77ac */ /* 0x000e220008000800 */
[----:B------:R-:W-:Y:S02]  /*07f0*/  UIADD3 UR4, UPT, UPT, -UR4, URZ, URZ ;  /* 0x000000ff04047290 */ /* 0x000fe4000fffe1ff */
[----:B----4-:R-:W-:-:S06]  /*0800*/  ULEA UR5, UR7, UR5, 0x18 ;  /* 0x0000000507057291 */ /* 0x010fcc000f8ec0ff */
[----:B------:R-:W-:-:S07]  /*0810*/  LEA R17, R3, UR5, 0x2 ;  /* 0x0000000503117c11 */ /* 0x000fce000f8e10ff */
.L_x_24:
[C---:B0-----:R-:W-:Y:S01]  /*0820*/  VIADD R2, R7.reuse, 0x2 ;  /* 0x0000000207027836 */ /* 0x041fe20000000000 */
[----:B------:R-:W-:Y:S04]  /*0830*/  BSSY.RECONVERGENT B0, `(.L_x_15) ;  /* 0x000004e000007945 */ /* 0x000fe80003800200 */
[----:B------:R-:W-:Y:S02]  /*0840*/  ISETP.GE.AND P2, PT, R2, UR6, PT ;  /* 0x0000000602007c0c */ /* 0x000fe4000bf46270 */
[----:B------:R-:W-:Y:S01]  /*0850*/  LOP3.LUT R2, R7, 0x1, RZ, 0xc0, !PT ;  /* 0x0000000107027812 */ /* 0x000fe200078ec0ff */
[----:B--2-4-:R-:W-:Y:S10]  /*0860*/  @P3 BRA `(.L_x_16) ;  /* 0x0000000400283947 */ /* 0x014ff40003800000 */
[C---:B------:R-:W-:Y:S02]  /*0870*/  LEA R4, R2.reuse, R17, 0xd ;  /* 0x0000001102047211 */ /* 0x040fe400078e68ff */
[----:B------:R-:W-:-:S03]  /*0880*/  LEA R24, R2, R20, 0xd ;  /* 0x0000001402187211 */ /* 0x000fc600078e68ff */
[----:B------:R-:W-:Y:S04]  /*0890*/  LDS R8, [R4] ;  /* 0x0000000004087984 */ /* 0x000fe80000000800 */
[----:B------:R-:W4:Y:S04]  /*08a0*/  LDS.128 R12, [R24] ;  /* 0x00000000180c7984 */ /* 0x000f280000000c00 */
[----:B------:R-:W5:Y:S04]  /*08b0*/  LDS R9, [R4+0x100] ;  /* 0x0001000004097984 */ /* 0x000f680000000800 */
[----:B------:R-:W0:Y:S04]  /*08c0*/  LDS R10, [R4+0x200] ;  /* 0x00020000040a7984 */ /* 0x000e280000000800 */
[----:B------:R-:W1:Y:S04]  /*08d0*/  LDS R27, [R4+0x300] ;  /* 0x00030000041b7984 */ /* 0x000e680000000800 */
[----:B------:R-:W-:Y:S04]  /*08e0*/  LDS R29, [R4+0x500] ;  /* 0x00050000041d7984 */ /* 0x000fe80000000800 */
[----:B------:R-:W-:Y:S01]  /*08f0*/  LDS R25, [R4+0x600] ;  /* 0x0006000004197984 */ /* 0x000fe20000000800 */
[----:B----4-:R-:W-:-:S04]  /*0900*/  FFMA R8, R12, R8, R11 ;  /* 0x000000080c087223 */ /* 0x010fc8000000000b */
[----:B-----5:R-:W-:Y:S02]  /*0910*/  FFMA R9, R9, R13, R8 ;  /* 0x0000000d09097223 */ /* 0x020fe40000000008 */
[----:B------:R-:W-:Y:S02]  /*0920*/  LDS R13, [R4+0x400] ;  /* 0x00040000040d7984 */ /* 0x000fe40000000800 */
[----:B0-----:R-:W-:Y:S02]  /*0930*/  FFMA R14, R10, R14, R9 ;  /* 0x0000000e0a0e7223 */ /* 0x001fe40000000009 */
[----:B------:R-:W0:Y:S02]  /*0940*/  LDS.128 R8, [R24+0x10] ;  /* 0x0000100018087984 */ /* 0x000e240000000c00 */
[----:B-1----:R-:W-:Y:S02]  /*0950*/  FFMA R15, R27, R15, R14 ;  /* 0x0000000f1b0f7223 */ /* 0x002fe4000000000e */
[----:B------:R-:W1:Y:S02]  /*0960*/  LDS R27, [R4+0x700] ;  /* 0x00070000041b7984 */ /* 0x000e640000000800 */
[----:B0-----:R-:W-:-:S02]  /*0970*/  FFMA R8, R8, R13, R15 ;  /* 0x0000000d08087223 */ /* 0x001fc4000000000f */
[----:B------:R-:W-:Y:S02]  /*0980*/  LDS.128 R12, [R24+0x20] ;  /* 0x00002000180c7984 */ /* 0x000fe40000000c00 */
[----:B------:R-:W-:Y:S02]  /*0990*/  FFMA R8, R29, R9, R8 ;  /* 0x000000091d087223 */ /* 0x000fe40000000008 */
[----:B------:R-:W0:Y:S02]  /*09a0*/  LDS R9, [R4+0x800] ;  /* 0x0008000004097984 */ /* 0x000e240000000800 */
[----:B------:R-:W-:Y:S02]  /*09b0*/  FFMA R8, R25, R10, R8 ;  /* 0x0000000a19087223 */ /* 0x000fe40000000008 */
[----:B------:R-:W4:Y:S02]  /*09c0*/  LDS R29, [R4+0x900] ;  /* 0x00090000041d7984 */ /* 0x000f240000000800 */
[----:B-1----:R-:W-:-:S02]  /*09d0*/  FFMA R11, R27, R11, R8 ;  /* 0x0000000b1b0b7223 */ /* 0x002fc40000000008 */
[----:B------:R-:W1:Y:S04]  /*09e0*/  LDS R25, [R4+0xa00] ;  /* 0x000a000004197984 */ /* 0x000e680000000800 */
[----:B------:R-:W5:Y:S01]  /*09f0*/  LDS R27, [R4+0xb00] ;  /* 0x000b0000041b7984 */ /* 0x000f620000000800 */
[----:B0-----:R-:W-:-:S03]  /*0a00*/  FFMA R12, R12, R9, R11 ;  /* 0x000000090c0c7223 */ /* 0x001fc6000000000b */
[----:B------:R-:W-:Y:S01]  /*0a10*/  LDS.128 R8, [R24+0x30] ;  /* 0x0000300018087984 */ /* 0x000fe20000000c00 */
[----:B----4-:R-:W-:-:S03]  /*0a20*/  FFMA R12, R29, R13, R12 ;  /* 0x0000000d1d0c7223 */ /* 0x010fc6000000000c */
[----:B------:R-:W0:Y:S01]  /*0a30*/  LDS R13, [R4+0xc00] ;  /* 0x000c0000040d7984 */ /* 0x000e220000000800 */
[----:B-1----:R-:W-:-:S03]  /*0a40*/  FFMA R12, R25, R14, R12 ;  /* 0x0000000e190c7223 */ /* 0x002fc6000000000c */
[----:B------:R-:W1:Y:S01]  /*0a50*/  LDS R29, [R4+0xd00] ;  /* 0x000d0000041d7984 */ /* 0x000e620000000800 */
[----:B-----5:R-:W-:-:S03]  /*0a60*/  FFMA R15, R27, R15, R12 ;  /* 0x0000000f1b0f7223 */ /* 0x020fc6000000000c */
[----:B------:R-:W4:Y:S04]  /*0a70*/  LDS R25, [R4+0xe00] ;  /* 0x000e000004197984 */ /* 0x000f280000000800 */
[----:B------:R-:W5:Y:S01]  /*0a80*/  LDS R27, [R4+0xf00] ;  /* 0x000f0000041b7984 */ /* 0x000f620000000800 */
[----:B0-----:R-:W-:-:S03]  /*0a90*/  FFMA R8, R8, R13, R15 ;  /* 0x0000000d08087223 */ /* 0x001fc6000000000f */
[----:B------:R-:W-:Y:S01]  /*0aa0*/  LDS.128 R12, [R24+0x40] ;  /* 0x00004000180c7984 */ /* 0x000fe20000000c00 */
[----:B-1----:R-:W-:-:S03]  /*0ab0*/  FFMA R8, R29, R9, R8 ;  /* 0x000000091d087223 */ /* 0x002fc60000000008 */
[----:B------:R-:W0:Y:S01]  /*0ac0*/  LDS R9, [R4+0x1000] ;  /* 0x0010000004097984 */ /* 0x000e220000000800 */
[----:B----4-:R-:W-:-:S03]  /*0ad0*/  FFMA R8, R25, R10, R8 ;  /* 0x0000000a19087223 */ /* 0x010fc60000000008 */
        /* <DEDUP_REMOVED lines=21> */
[----:B------:R-:W-:Y:S01]  /*0c30*/  LDS R27, [R4+0x1d00] ;  /* 0x001d0000041b7984 */ /* 0x000fe20000000800 */
[----:B0-----:R-:W-:-:S03]  /*0c40*/  FFMA R8, R12, R9, R11 ;  /* 0x000000090c087223 */ /* 0x001fc6000000000b */
[----:B------:R-:W0:Y:S01]  /*0c50*/  LDS R12, [R4+0x1b00] ;  /* 0x001b0000040c7984 */ /* 0x000e220000000800 */
[----:B-1----:R-:W-:-:S03]  /*0c60*/  FFMA R26, R29, R13, R8 ;  /* 0x0000000d1d1a7223 */ /* 0x002fc60000000008 */
[----:B------:R-:W-:Y:S01]  /*0c70*/  LDS R13, [R4+0x1c00] ;  /* 0x001c0000040d7984 */ /* 0x000fe20000000800 */
[----:B----4-:R-:W-:-:S03]  /*0c80*/  FFMA R25, R25, R14, R26 ;  /* 0x0000000e19197223 */ /* 0x010fc6000000001a */
[----:B------:R-:W1:Y:S04]  /*0c90*/  LDS.128 R8, [R24+0x70] ;  /* 0x0000700018087984 */ /* 0x000e680000000c00 */
[----:B------:R-:W4:Y:S04]  /*0ca0*/  LDS R14, [R4+0x1e00] ;  /* 0x001e0000040e7984 */ /* 0x000f280000000800 */
[----:B------:R-:W5:Y:S01]  /*0cb0*/  LDS R29, [R4+0x1f00] ;  /* 0x001f0000041d7984 */ /* 0x000f620000000800 */
[----:B0-----:R-:W-:-:S04]  /*0cc0*/  FFMA R15, R12, R15, R25 ;  /* 0x0000000f0c0f7223 */ /* 0x001fc80000000019 */
[----:B-1----:R-:W-:-:S04]  /*0cd0*/  FFMA R8, R8, R13, R15 ;  /* 0x0000000d08087223 */ /* 0x002fc8000000000f */
[----:B------:R-:W-:-:S04]  /*0ce0*/  FFMA R9, R27, R9, R8 ;  /* 0x000000091b097223 */ /* 0x000fc80000000008 */
[----:B----4-:R-:W-:-:S04]  /*0cf0*/  FFMA R10, R14, R10, R9 ;  /* 0x0000000a0e0a7223 */ /* 0x010fc80000000009 */
[----:B-----5:R-:W-:-:S07]  /*0d00*/  FFMA R11, R29, R11, R10 ;  /* 0x0000000b1d0b7223 */ /* 0x020fce000000000a */
.L_x_16:
[----:B0-2---:R-:W-:Y:S05]  /*0d10*/  BSYNC.RECONVERGENT B0 ;  /* 0x0000000000007941 */ /* 0x005fea0003800200 */
.L_x_15:
[----:B------:R-:W-:Y:S05]  /*0d20*/  @P2 BRA `(.L_x_17) ;  /* 0x0000000000842947 */ /* 0x000fea0003800000 */
[----:B------:R-:W-:Y:S06]  /*0d30*/  BAR.SYNC.DEFER_BLOCKING 0x0 ;  /* 0x0000000000007b1d */ /* 0x000fec0000010000 */
[----:B------:R-:W-:Y:S04]  /*0d40*/  BSSY.RECONVERGENT B0, `(.L_x_18) ;  /* 0x000000f000007945 */ /* 0x000fe80003800200 */
[----:B------:R-:W-:Y:S05]  /*0d50*/  @!P0 BRA `(.L_x_19) ;  /* 0x0000000000348947 */ /* 0x000fea0003800000 */
[----:B------:R-:W-:-:S05]  /*0d60*/  VIADD R4, R5, 0x40 ;  /* 0x0000004005047836 */ /* 0x000fca0000000000 */
[----:B------:R-:W-:-:S04]  /*0d70*/  ISETP.GE.AND P2, PT, R4, UR13, PT ;  /* 0x0000000d04007c0c */ /* 0x000fc8000bf46270 */
[----:B------:R-:W-:-:S13]  /*0d80*/  ISETP.GE.OR P2, PT, R23, UR11, P2 ;  /* 0x0000000b17007c0c */ /* 0x000fda0009746670 */
[----:B------:R-:W-:Y:S05]  /*0d90*/  @P2 BRA `(.L_x_20) ;  /* 0x00000000001c2947 */ /* 0x000fea0003800000 */
[----:B------:R-:W0:Y:S01]  /*0da0*/  LDC.64 R8, c[0x0][0x380] ;  /* 0x0000e000ff087b82 */ /* 0x000e220000000a00 */
[----:B------:R-:W-:-:S05]  /*0db0*/  IADD3 R13, PT, PT, R18, 0x40, RZ ;  /* 0x00000040120d7810 */ /* 0x000fca0007ffe0ff */
[----:B0-----:R-:W-:-:S06]  /*0dc0*/  IMAD.WIDE.U32 R8, R13, 0x4, R8 ;  /* 0x000000040d087825 */ /* 0x001fcc00078e0008 */
[----:B------:R-:W2:Y:S01]  /*0dd0*/  LDG.E.CONSTANT R8, desc[UR8][R8.64] ;  /* 0x0000000808087981 */ /* 0x000ea2000c1e9900 */
[----:B------:R-:W-:-:S05]  /*0de0*/  LEA R13, R2, R21, 0xd ;  /* 0x00000015020d7211 */ /* 0x000fca00078e68ff */
[----:B--2---:R2:W-:Y:S01]  /*0df0*/  STS [R13], R8 ;  /* 0x000000080d007388 */ /* 0x0045e20000000800 */
[----:B------:R-:W-:Y:S05]  /*0e00*/  BRA `(.L_x_19) ;  /* 0x0000000000087947 */ /* 0x000fea0003800000 */
.L_x_20:
[----:B------:R-:W-:-:S05]  /*0e10*/  LEA R4, R2, R21, 0xd ;  /* 0x0000001502047211 */ /* 0x000fca00078e68ff */
[----:B------:R0:W-:Y:S02]  /*0e20*/  STS [R4], RZ ;  /* 0x000000ff04007388 */ /* 0x0001e40000000800 */
.L_x_19:
[----:B------:R-:W-:Y:S05]  /*0e30*/  BSYNC.RECONVERGENT B0 ;  /* 0x0000000000007941 */ /* 0x000fea0003800200 */
.L_x_18:
[----:B------:R-:W-:Y:S04]  /*0e40*/  BSSY.RECONVERGENT B0, `(.L_x_21) ;  /* 0x000000e000007945 */ /* 0x000fe80003800200 */
[----:B------:R-:W-:Y:S05]  /*0e50*/  @!P1 BRA `(.L_x_22) ;  /* 0x0000000000309947 */ /* 0x000fea0003800000 */
[----:B0-----:R-:W-:Y:S01]  /*0e60*/  VIADD R4, R6, 0x40 ;  /* 0x0000004006047836 */ /* 0x001fe20000000000 */
[----:B------:R-:W-:-:S04]  /*0e70*/  ISETP.GE.AND P2, PT, R22, UR12, PT ;  /* 0x0000000c16007c0c */ /* 0x000fc8000bf46270 */
[----:B------:R-:W-:-:S13]  /*0e80*/  ISETP.GE.OR P2, PT, R4, UR13, P2 ;  /* 0x0000000d04007c0c */ /* 0x000fda0009746670 */
[----:B------:R-:W-:Y:S05]  /*0e90*/  @P2 BRA `(.L_x_23) ;  /* 0x0000000000182947 */ /* 0x000fea0003800000 */
[----:B--2---:R-:W0:Y:S02]  /*0ea0*/  LDC.64 R8, c[0x0][0x388] ;  /* 0x0000e200ff087b82 */ /* 0x004e240000000a00 */
[----:B0-----:R-:W-:-:S06]  /*0eb0*/  IMAD.WIDE R8, R16, 0x4, R8 ;  /* 0x0000000410087825 */ /* 0x001fcc00078e0208 */
[----:B------:R-:W2:Y:S01]  /*0ec0*/  LDG.E.CONSTANT R8, desc[UR8][R8.64] ;  /* 0x0000000808087981 */ /* 0x000ea2000c1e9900 */
[----:B------:R-:W-:-:S05]  /*0ed0*/  LEA R13, R2, R19, 0xd ;  /* 0x00000013020d7211 */ /* 0x000fca00078e68ff */
[----:B--2---:R4:W-:Y:S01]  /*0ee0*/  STS [R13], R8 ;  /* 0x000000080d007388 */ /* 0x0049e20000000800 */
[----:B------:R-:W-:Y:S05]  /*0ef0*/  BRA `(.L_x_22) ;  /* 0x0000000000087947 */ /* 0x000fea0003800000 */
.L_x_23:
[----:B------:R-:W-:-:S05]  /*0f00*/  LEA R2, R2, R19, 0xd ;  /* 0x0000001302027211 */ /* 0x000fca00078e68ff */
[----:B------:R0:W-:Y:S02]  /*0f10*/  STS [R2], RZ ;  /* 0x000000ff02007388 */ /* 0x0001e40000000800 */
.L_x_22:
[----:B------:R-:W-:Y:S05]  /*0f20*/  BSYNC.RECONVERGENT B0 ;  /* 0x0000000000007941 */ /* 0x000fea0003800200 */
.L_x_21:
[----:B------:R-:W-:Y:S06]  /*0f30*/  BAR.SYNC.DEFER_BLOCKING 0x0 ;  /* 0x0000000000007b1d */ /* 0x000fec0000010000 */
.L_x_17:
[----:B------:R-:W5:Y:S01]  /*0f40*/  LDC R9, c[0x0][0x39c] ;  /* 0x0000e700ff097b82 */ /* 0x000f620000000800 */
[----:B------:R-:W-:Y:S01]  /*0f50*/  UIADD3 UR4, UPT, UPT, UR4, 0x1, URZ ;  /* 0x0000000104047890 */ /* 0x000fe2000fffe0ff */
[----:B------:R-:W-:Y:S02]  /*0f60*/  IADD3 R7, PT, PT, R7, 0x1, RZ ;  /* 0x0000000107077810 */ /* 0x000fe40007ffe0ff */
[----:B------:R-:W-:Y:S01]  /*0f70*/  IADD3 R18, PT, PT, R18, 0x20, RZ ;  /* 0x0000002012127810 */ /* 0x000fe20007ffe0ff */
[----:B------:R-:W-:Y:S01]  /*0f80*/  UISETP.NE.AND UP0, UPT, UR4, URZ, UPT ;  /* 0x000000ff0400728c */ /* 0x000fe2000bf05270 */
[----:B------:R-:W-:Y:S02]  /*0f90*/  IADD3 R5, PT, PT, R5, 0x20, RZ ;  /* 0x0000002005057810 */ /* 0x000fe40007ffe0ff */
[----:B------:R-:W-:Y:S01]  /*0fa0*/  IADD3 R6, PT, PT, R6, 0x20, RZ ;  /* 0x0000002006067810 */ /* 0x000fe20007ffe0ff */
[----:B-----5:R-:W-:-:S05]  /*0fb0*/  IMAD R16, R9, 0x20, R16 ;  /* 0x0000002009107824 */ /* 0x020fca00078e0210 */
[----:B------:R-:W-:Y:S05]  /*0fc0*/  BRA.U UP0, `(.L_x_24) ;  /* 0xfffffff900147547 */ /* 0x000fea000b83ffff */
.L_x_0:
[----:B------:R-:W5:Y:S02]  /*0fd0*/  LDCU.64 UR14, c[0x0][0x398] ;  /* 0x00007300ff0e77ac */ /* 0x000f640008000a00 */
[----:B-----5:R-:W-:-:S04]  /*0fe0*/  ISETP.GE.AND P0, PT, R22, UR15, PT ;  /* 0x0000000f16007c0c */ /* 0x020fc8000bf06270 */
[----:B------:R-:W-:-:S04]  /*0ff0*/  ISETP.GE.OR P0, PT, R23, UR14, P0 ;  /* 0x0000000e17007c0c */ /* 0x000fc80008706670 */
[----:B------:R-:W-:-:S04]  /*1000*/  ISETP.GT.U32.OR P0, PT, R0, 0x3f, P0 ;  /* 0x0000003f0000780c */ /* 0x000fc80000704470 */
[----:B------:R-:W-:-:S13]  /*1010*/  ISETP.GT.U32.OR P0, PT, R3, 0x3f, P0 ;  /* 0x0000003f0300780c */ /* 0x000fda0000704470 */
[----:B------:R-:W-:Y:S05]  /*1020*/  @P0 EXIT ;  /* 0x000000000000094d */ /* 0x000fea0003800000 */
[----:B0-----:R-:W0:Y:S01]  /*1030*/  LDC.64 R2, c[0x0][0x390] ;  /* 0x0000e400ff027b82 */ /* 0x001e220000000a00 */
[----:B------:R-:W-:-:S04]  /*1040*/  IMAD R23, R23, UR15, R22 ;  /* 0x0000000f17177c24 */ /* 0x000fc8000f8e0216 */
[----:B0-----:R-:W-:-:S05]  /*1050*/  IMAD.WIDE.U32 R2, R23, 0x4, R2 ;  /* 0x0000000417027825 */ /* 0x001fca00078e0002 */
[----:B------:R-:W-:Y:S01]  /*1060*/  STG.E desc[UR8][R2.64], R11 ;  /* 0x0000000b02007986 */ /* 0x000fe2000c101908 */
[----:B------:R-:W-:Y:S05]  /*1070*/  EXIT ;  /* 0x000000000000794d */ /* 0x000fea0003800000 */
.L_x_25:
[----:B------:R-:W-:-:S00]  /*1080*/  BRA `(.L_x_25) ;  /* 0xfffffffc00fc7947 */ /* 0x000fc0000383ffff */
[----:B------:R-:W-:-:S00]  /*1090*/  NOP ;  /* 0x0000000000007918 */ /* 0x000fc00000000000 */
        /* <DEDUP_REMOVED lines=14> */
.L_x_37:


//--------------------- .text._Z15tma_gemm_kernelILi64ELi64ELi32EEvPKfS1_Pfiii --------------------------
	.section	.text._Z15tma_gemm_kernelILi64ELi64ELi32EEvPKfS1_Pfiii,"ax",@progbits
	.align	128
        .global         _Z15tma_gemm_kernelILi64ELi64ELi32EEvPKfS1_Pfiii
        .type           _Z15tma_gemm_kernelILi64ELi64ELi32EEvPKfS1_Pfiii,@function
        .size           _Z15tma_gemm_kernelILi64ELi64ELi32EEvPKfS1_Pfiii,(.L_x_38 - _Z15tma_gemm_kernelILi64ELi64ELi32EEvPKfS1_Pfiii)
        .other          _Z15tma_gemm_kernelILi64ELi64ELi32EEvPKfS1_Pfiii,@"STO_CUDA_ENTRY STV_DEFAULT"
_Z15tma_gemm_kernelILi64ELi64ELi32EEvPKfS1_Pfiii:
.text._Z15tma_gemm_kernelILi64ELi64ELi32EEvPKfS1_Pfiii:
        /* <DEDUP_REMOVED lines=9> */
[----:B0-----:R-:W-:Y:S02]  /*0090*/  LEA R22, R5, R0, 0x6 ;  /* 0x0000000005167211 */ /* 0x001fe400078e30ff */
[----:B---3--:R-:W-:-:S06]  /*00a0*/  LEA R19, R2, R3, 0x6 ;  /* 0x0000000302137211 */ /* 0x008fcc00078e30ff */
[----:B--2---:R-:W-:Y:S05]  /*00b0*/  BRA.U !UP0, `(.L_x_26) ;  /* 0x0000000908207547 */ /* 0x004fea000b800000 */
[----:B------:R-:W0:Y:S01]  /*00c0*/  LDCU UR6, c[0x0][0x39c] ;  /* 0x00007380ff0677ac */ /* 0x000e220008000800 */
[----:B------:R-:W1:Y:S01]  /*00d0*/  S2UR UR7, SR_CgaCtaId ;  /* 0x00000000000779c3 */ /* 0x000e620000008800 */
[C---:B------:R-:W-:Y:S01]  /*00e0*/  ISETP.GE.U32.AND P0, PT, R3.reuse, 0x20, PT ;  /* 0x000000200300780c */ /* 0x040fe20003f06070 */
[--C-:B------:R-:W-:Y:S01]  /*00f0*/  IMAD R6, R22, UR10, R3.reuse ;  /* 0x0000000a16067c24 */ /* 0x100fe2000f8e0203 */
[----:B------:R-:W-:Y:S01]  /*0100*/  UMOV UR5, 0x400 ;  /* 0x0000040000057882 */ /* 0x000fe20000000000 */
[----:B------:R-:W-:Y:S01]  /*0110*/  UIADD3 UR4, UPT, UPT, UR10, 0x1f, URZ ;  /* 0x0000001f0a047890 */ /* 0x000fe2000fffe0ff */
[----:B------:R-:W-:Y:S01]  /*0120*/  ISETP.GE.U32.AND P1, PT, R3, 0x40, PT ;  /* 0x000000400300780c */ /* 0x000fe20003f26070 */
[----:B------:R-:W2:Y:S01]  /*0130*/  LDCU UR13, c[0x0][0x3a0] ;  /* 0x00007400ff0d77ac */ /* 0x000ea20008000800 */
[C---:B------:R-:W-:Y:S01]  /*0140*/  LOP3.LUT P3, RZ, R0.reuse, 0x3c0, R3, 0xc8, !PT ;  /* 0x000003c000ff7812 */ /* 0x040fe2000786c803 */
[----:B------:R-:W3:Y:S01]  /*0150*/  LDC.64 R26, c[0x0][0x380] ;  /* 0x0000e000ff1a7b82 */ /* 0x000ee20000000a00 */
[----:B------:R-:W-:Y:S01]  /*0160*/  MOV R11, RZ ;  /* 0x000000ff000b7202 */ /* 0x000fe20000000f00 */
[----:B------:R-:W-:Y:S01]  /*0170*/  USHF.R.U32.HI UR4, URZ, 0x5, UR4 ;  /* 0x00000005ff047899 */ /* 0x000fe20008011604 */
[C---:B------:R-:W-:Y:S01]  /*0180*/  ISETP.LT.U32.AND P0, PT, R0.reuse, 0x40, !P0 ;  /* 0x000000400000780c */ /* 0x040fe20004701070 */
[----:B------:R-:W4:Y:S01]  /*0190*/  LDCU UR12, c[0x0][0x39c] ;  /* 0x00007380ff0c77ac */ /* 0x000f220008000800 */
[----:B------:R-:W-:-:S02]  /*01a0*/  ISETP.LT.U32.AND P1, PT, R0, 0x20, !P1 ;  /* 0x000000200000780c */ /* 0x000fc40004f21070 */
[----:B------:R-:W-:Y:S01]  /*01b0*/  MOV R5, R3 ;  /* 0x0000000300057202 */ /* 0x000fe20000000f00 */
[----:B------:R-:W2:Y:S01]  /*01c0*/  LDC.64 R24, c[0x0][0x388] ;  /* 0x0000e200ff187b82 */ /* 0x000ea20000000a00 */
[----:B0-----:R-:W-:Y:S01]  /*01d0*/  IMAD R7, R0, UR6, R3 ;  /* 0x0000000600077c24 */ /* 0x001fe2000f8e0203 */
[----:B------:R-:W-:Y:S01]  /*01e0*/  UIADD3 UR6, UPT, UPT, UR5, 0x2000, URZ ;  /* 0x0000200005067890 */ /* 0x000fe2000fffe0ff */
[----:B------:R-:W-:Y:S01]  /*01f0*/  MOV R4, R0 ;  /* 0x0000000000047202 */ /* 0x000fe20000000f00 */
[----:B------:R-:W0:Y:S02]  /*0200*/  LDCU UR11, c[0x0][0x398] ;  /* 0x00007300ff0b77ac */ /* 0x000e240008000800 */
[----:B------:R-:W-:Y:S02]  /*0210*/  LEA R7, R2, R7, 0x6 ;  /* 0x0000000702077211 */ /* 0x000fe400078e30ff */
[----:B------:R-:W0:Y:S01]  /*0220*/  LDC R2, c[0x0][0x39c] ;  /* 0x0000e700ff027b82 */ /* 0x000e220000000800 */
[----:B-1----:R-:W-:-:S02]  /*0230*/  ULEA UR5, UR7, UR5, 0x18 ;  /* 0x0000000507057291 */ /* 0x002fc4000f8ec0ff */
[----:B------:R-:W-:Y:S02]  /*0240*/  ULEA UR6, UR7, UR6, 0x18 ;  /* 0x0000000607067291 */ /* 0x000fe4000f8ec0ff */
[----:B------:R-:W-:Y:S02]  /*0250*/  UIADD3 UR4, UPT, UPT, -UR4, URZ, URZ ;  /* 0x000000ff04047290 */ /* 0x000fe4000fffe1ff */
[C---:B------:R-:W-:Y:S02]  /*0260*/  LEA R20, R0.reuse, UR5, 0x7 ;  /* 0x0000000500147c11 */ /* 0x040fe4000f8e38ff */
[C---:B------:R-:W-:Y:S02]  /*0270*/  LEA R17, R3.reuse, UR6, 0x2 ;  /* 0x0000000603117c11 */ /* 0x040fe4000f8e10ff */
[----:B------:R-:W-:Y:S02]  /*0280*/  LEA R18, R3, R20, 0x2 ;  /* 0x0000001403127211 */ /* 0x000fe400078e10ff */
[----:B----4-:R-:W-:-:S07]  /*0290*/  LEA R16, R0, R17, 0x8 ;  /* 0x0000001100107211 */ /* 0x010fce00078e40ff */
.L_x_35:
[----:B------:R-:W-:Y:S04]  /*02a0*/  BSSY.RECONVERGENT B0, `(.L_x_27) ;  /* 0x000000a000007945 */ /* 0x000fe80003800200 */
[----:B012-4-:R-:W-:Y:S05]  /*02b0*/  @!P0 BRA `(.L_x_28) ;  /* 0x0000000000208947 */ /* 0x017fea0003800000 */
[----:B--2---:R-:W-:-:S04]  /*02c0*/  ISETP.GE.AND P2, PT, R5, UR13, PT ;  /* 0x0000000d05007c0c */ /* 0x004fc8000bf46270 */
[----:B0-----:R-:W-:-:S13]  /*02d0*/  ISETP.GE.OR P2, PT, R22, UR11, P2 ;  /* 0x0000000b16007c0c */ /* 0x001fda0009746670 */
[----:B------:R-:W-:Y:S05]  /*02e0*/  @P2 BRA `(.L_x_29) ;  /* 0x0000000000102947 */ /* 0x000fea0003800000 */
[----:B---3--:R-:W-:-:S06]  /*02f0*/  IMAD.WIDE.U32 R8, R6, 0x4, R26 ;  /* 0x0000000406087825 */ /* 0x008fcc00078e001a */
[----:B------:R-:W2:Y:S04]  /*0300*/  LDG.E.CONSTANT R9, desc[UR8][R8.64] ;  /* 0x0000000808097981 */ /* 0x000ea8000c1e9900 */
[----:B--2---:R1:W-:Y:S01]  /*0310*/  STS [R18], R9 ;  /* 0x0000000912007388 */ /* 0x0043e20000000800 */
[----:B------:R-:W-:Y:S05]  /*0320*/  BRA `(.L_x_28) ;  /* 0x0000000000047947 */ /* 0x000fea0003800000 */
.L_x_29:
[----:B------:R4:W-:Y:S02]  /*0330*/  STS [R18], RZ ;  /* 0x000000ff12007388 */ /* 0x0009e40000000800 */
.L_x_28:
[----:B0-2---:R-:W-:Y:S05]  /*0340*/  BSYNC.RECONVERGENT B0 ;  /* 0x0000000000007941 */ /* 0x005fea0003800200 */
.L_x_27:
[----:B------:R-:W-:Y:S04]  /*0350*/  BSSY.RECONVERGENT B0, `(.L_x_30) ;  /* 0x000000a000007945 */ /* 0x000fe80003800200 */
[----:B------:R-:W-:Y:S05]  /*0360*/  @!P1 BRA `(.L_x_31) ;  /* 0x0000000000209947 */ /* 0x000fea0003800000 */
[----:B------:R-:W-:-:S04]  /*0370*/  ISETP.GE.AND P2, PT, R19, UR12, PT ;  /* 0x0000000c13007c0c */ /* 0x000fc8000bf46270 */
[----:B------:R-:W-:-:S13]  /*0380*/  ISETP.GE.OR P2, PT, R4, UR13, P2 ;  /* 0x0000000d04007c0c */ /* 0x000fda0009746670 */
[----:B------:R-:W-:Y:S05]  /*0390*/  @P2 BRA `(.L_x_32) ;  /* 0x0000000000102947 */ /* 0x000fea0003800000 */
[----:B-1----:R-:W-:-:S06]  /*03a0*/  IMAD.WIDE R8, R7, 0x4, R24 ;  /* 0x0000000407087825 */ /* 0x002fcc00078e0218 */
[----:B------:R-:W2:Y:S04]  /*03b0*/  LDG.E.CONSTANT R9, desc[UR8][R8.64] ;  /* 0x0000000808097981 */ /* 0x000ea8000c1e9900 */
[----:B--2---:R2:W-:Y:S01]  /*03c0*/  STS [R16], R9 ;  /* 0x0000000910007388 */ /* 0x0045e20000000800 */
[----:B------:R-:W-:Y:S05]  /*03d0*/  BRA `(.L_x_31) ;  /* 0x0000000000047947 */ /* 0x000fea0003800000 */
.L_x_32:
[----:B------:R0:W-:Y:S02]  /*03e0*/  STS [R16], RZ ;  /* 0x000000ff10007388 */ /* 0x0001e40000000800 */
.L_x_31:
[----:B------:R-:W-:Y:S05]  /*03f0*/  BSYNC.RECONVERGENT B0 ;  /* 0x0000000000007941 */ /* 0x000fea0003800200 */
.L_x_30:
[----:B------:R-:W-:Y:S06]  /*0400*/  BAR.SYNC.DEFER_BLOCKING 0x0 ;  /* 0x0000000000007b1d */ /* 0x000fec0000010000 */
[----:B------:R-:W-:Y:S04]  /*0410*/  BSSY.RECONVERGENT B0, `(.L_x_33) ;  /* 0x000004a000007945 */ /* 0x000fe80003800200 */
[----:B------:R-:W-:Y:S05]  /*0420*/  @P3 BRA `(.L_x_34) ;  /* 0x0000000400203947 */ /* 0x000fea0003800000 */
[----:B------:R-:W-:Y:S04]  /*0430*/  LDS R8, [R17] ;  /* 0x0000000011087984 */ /* 0x000fe80000000800 */
[----:B------:R-:W5:Y:S04]  /*0440*/  LDS.128 R12, [R20] ;  /* 0x00000000140c7984 */ /* 0x000f680000000c00 */
[----:B-12---:R-:W1:Y:S04]  /*0450*/  LDS R9, [R17+0x100] ;  /* 0x0001000011097984 */ /* 0x006e680000000800 */
[----:B------:R-:W2:Y:S04]  /*0460*/  LDS R10, [R17+0x200] ;  /* 0x00020000110a7984 */ /* 0x000ea80000000800 */
[----:B------:R-:W0:Y:S04]  /*0470*/  LDS R28, [R17+0x300] ;  /* 0x00030000111c7984 */ /* 0x000e280000000800 */
[----:B------:R-:W-:Y:S01]  /*0480*/  LDS R23, [R17+0x1f00] ;  /* 0x001f000011177984 */ /* 0x000fe20000000800 */
[----:B-----5:R-:W-:-:S03]  /*0490*/  FFMA R8, R12, R8, R11 ;  /* 0x000000080c087223 */ /* 0x020fc6000000000b */
[----:B------:R-:W-:Y:S01]  /*04a0*/  LDS R12, [R17+0x600] ;  /* 0x00060000110c7984 */ /* 0x000fe20000000800 */
[----:B-1----:R-:W-:-:S03]  /*04b0*/  FFMA R9, R9, R13, R8 ;  /* 0x0000000d09097223 */ /* 0x002fc60000000008 */
[----:B------:R-:W-:Y:S01]  /*04c0*/  LDS R13, [R17+0x400] ;  /* 0x00040000110d7984 */ /* 0x000fe20000000800 */
[----:B--2---:R-:W-:-:S03]  /*04d0*/  FFMA R21, R10, R14, R9 ;  /* 0x0000000e0a157223 */ /* 0x004fc60000000009 */
[----:B------:R-:W1:Y:S01]  /*04e0*/  LDS.128 R8, [R20+0x10] ;  /* 0x0000100014087984 */ /* 0x000e620000000c00 */
[----:B0-----:R-:W-:-:S03]  /*04f0*/  FFMA R15, R28, R15, R21 ;  /* 0x0000000f1c0f7223 */ /* 0x001fc60000000015 */
[----:B------:R-:W0:Y:S04]  /*0500*/  LDS R21, [R17+0x500] ;  /* 0x0005000011157984 */ /* 0x000e280000000800 */
[----:B------:R-:W2:Y:S01]  /*0510*/  LDS R28, [R17+0x700] ;  /* 0x00070000111c7984 */ /* 0x000ea20000000800 */
[----:B-1----:R-:W-:-:S04]  /*0520*/  FFMA R8, R8, R13, R15 ;  /* 0x0000000d08087223 */ /* 0x002fc8000000000f */
[----:B0-----:R-:W-:Y:S02]  /*0530*/  FFMA R21, R21, R9, R8 ;  /* 0x0000000915157223 */ /* 0x001fe40000000008 */
[----:B------:R-:W-:Y:S02]  /*0540*/  LDS R9, [R17+0x800] ;  /* 0x0008000011097984 */ /* 0x000fe40000000800 */
[----:B------:R-:W-:Y:S02]  /*0550*/  FFMA R21, R12, R10, R21 ;  /* 0x0000000a0c157223 */ /* 0x000fe40000000015 */
[----:B------:R-:W0:Y:S02]  /*0560*/  LDS.128 R12, [R20+0x20] ;  /* 0x00002000140c7984 */ /* 0x000e240000000c00 */
[----:B--2---:R-:W-:Y:S02]  /*0570*/  FFMA R11, R28, R11, R21 ;  /* 0x0000000b1c0b7223 */ /* 0x004fe40000000015 */
[----:B------:R-:W1:Y:S04]  /*0580*/  LDS R21, [R17+0x900] ;  /* 0x0009000011157984 */ /* 0x000e680000000800 */
[----:B------:R-:W2:Y:S04]  /*0590*/  LDS R8, [R17+0xa00] ;  /* 0x000a000011087984 */ /* 0x000ea80000000800 */
[----:B------:R-:W5:Y:S01]  /*05a0*/  LDS R28, [R17+0xb00] ;  /* 0x000b0000111c7984 */ /* 0x000f620000000800 */
[----:B0-----:R-:W-:-:S04]  /*05b0*/  FFMA R12, R12, R9, R11 ;  /* 0x000000090c0c7223 */ /* 0x001fc8000000000b */
[----:B-1----:R-:W-:Y:S02]  /*05c0*/  FFMA R21, R21, R13, R12 ;  /* 0x0000000d15157223 */ /* 0x002fe4000000000c */
[----:B------:R-:W-:Y:S02]  /*05d0*/  LDS R13, [R17+0xc00] ;  /* 0x000c0000110d7984 */ /* 0x000fe40000000800 */
[----:B--2---:R-:W-:Y:S02]  /*05e0*/  FFMA R21, R8, R14, R21 ;  /* 0x0000000e08157223 */ /* 0x004fe40000000015 */
[----:B------:R-:W0:Y:S02]  /*05f0*/  LDS.128 R8, [R20+0x30] ;  /* 0x0000300014087984 */ /* 0x000e240000000c00 */
[----:B-----5:R-:W-:Y:S02]  /*0600*/  FFMA R15, R28, R15, R21 ;  /* 0x0000000f1c0f7223 */ /* 0x020fe40000000015 */
        /* <DEDUP_REMOVED lines=37> */
[----:B------:R-:W2:Y:S01]  /*0860*/  LDS R12, [R17+0x1e00] ;  /* 0x001e0000110c7984 */ /* 0x000ea20000000800 */
[----:B0-----:R-:W-:-:S04]  /*0870*/  FFMA R8, R8, R13, R15 ;  /* 0x0000000d08087223 */ /* 0x001fc8000000000f */
[----:B-1----:R-:W-:-:S04]  /*0880*/  FFMA R9, R21, R9, R8 ;  /* 0x0000000915097223 */ /* 0x002fc80000000008 */
[----:B--2---:R-:W-:-:S04]  /*0890*/  FFMA R10, R12, R10, R9 ;  /* 0x0000000a0c0a7223 */ /* 0x004fc80000000009 */
[----:B------:R-:W-:-:S07]  /*08a0*/  FFMA R11, R23, R11, R10 ;  /* 0x0000000b170b7223 */ /* 0x000fce000000000a */
.L_x_34:
[----:B------:R-:W-:Y:S05]  /*08b0*/  BSYNC.RECONVERGENT B0 ;  /* 0x0000000000007941 */ /* 0x000fea0003800200 */
.L_x_33:
[----:B------:R-:W-:Y:S01]  /*08c0*/  BAR.SYNC.DEFER_BLOCKING 0x0 ;  /* 0x0000000000007b1d */ /* 0x000fe20000010000 */
[----:B------:R-:W-:Y:S01]  /*08d0*/  UIADD3 UR4, UPT, UPT, UR4, 0x1, URZ ;  /* 0x0000000104047890 */ /* 0x000fe2000fffe0ff */
[----:B------:R-:W-:Y:S02]  /*08e0*/  LEA R7, R2, R7, 0x5 ;  /* 0x0000000702077211 */ /* 0x000fe400078e28ff */
[----:B------:R-:W-:Y:S01]  /*08f0*/  IADD3 R4, PT, PT, R4, 0x20, RZ ;  /* 0x0000002004047810 */ /* 0x000fe20007ffe0ff */
[----:B------:R-:W-:Y:S01]  /*0900*/  UISETP.NE.AND UP0, UPT, UR4, URZ, UPT ;  /* 0x000000ff0400728c */ /* 0x000fe2000bf05270 */
[----:B------:R-:W-:Y:S02]  /*0910*/  IADD3 R6, PT, PT, R6, 0x20, RZ ;  /* 0x0000002006067810 */ /* 0x000fe40007ffe0ff */
[----:B------:R-:W-:-:S06]  /*0920*/  IADD3 R5, PT, PT, R5, 0x20, RZ ;  /* 0x0000002005057810 */ /* 0x000fcc0007ffe0ff */
[----:B------:R-:W-:Y:S05]  /*0930*/  BRA.U UP0, `(.L_x_35) ;  /* 0xfffffff900587547 */ /* 0x000fea000b83ffff */
.L_x_26:
[----:B------:R-:W5:Y:S02]  /*0940*/  LDCU.64 UR6, c[0x0][0x398] ;  /* 0x00007300ff0677ac */ /* 0x000f640008000a00 */
[----:B-----5:R-:W-:-:S04]  /*0950*/  ISETP.GE.AND P0, PT, R19, UR7, PT ;  /* 0x0000000713007c0c */ /* 0x020fc8000bf06270 */
[----:B------:R-:W-:-:S04]  /*0960*/  ISETP.GE.OR P0, PT, R22, UR6, P0 ;  /* 0x0000000616007c0c */ /* 0x000fc80008706670 */
[----:B------:R-:W-:-:S04]  /*0970*/  ISETP.GT.U32.OR P0, PT, R0, 0x3f, P0 ;  /* 0x0000003f0000780c */ /* 0x000fc80000704470 */
[----:B------:R-:W-:-:S13]  /*0980*/  ISETP.GT.U32.OR P0, PT, R3, 0x3f, P0 ;  /* 0x0000003f0300780c */ /* 0x000fda0000704470 */
[----:B------:R-:W-:Y:S05]  /*0990*/  @P0 EXIT ;  /* 0x000000000000094d */ /* 0x000fea0003800000 */
[----:B------:R-:W5:Y:S01]  /*09a0*/  LDC.64 R2, c[0x0][0x390] ;  /* 0x0000e400ff027b82 */ /* 0x000f620000000a00 */
[----:B------:R-:W-:-:S04]  /*09b0*/  IMAD R19, R22, UR7, R19 ;  /* 0x0000000716137c24 */ /* 0x000fc8000f8e0213 */
[----:B-----5:R-:W-:-:S05]  /*09c0*/  IMAD.WIDE.U32 R2, R19, 0x4, R2 ;  /* 0x0000000413027825 */ /* 0x020fca00078e0002 */
[----:B------:R-:W-:Y:S01]  /*09d0*/  STG.E desc[UR8][R2.64], R11 ;  /* 0x0000000b02007986 */ /* 0x000fe2000c101908 */
[----:B------:R-:W-:Y:S05]  /*09e0*/  EXIT ;  /* 0x000000000000794d */ /* 0x000fea0003800000 */
.L_x_36:
        /* <DEDUP_REMOVED lines=9> */
.L_x_38:


//--------------------- .nv.shared._Z25tma_pipelined_gemm_kernelILi64ELi64ELi32ELi4EEvPKfS1_Pfiii --------------------------
	.section	.nv.shared._Z25tma_pipelined_gemm_kernelILi64ELi64ELi32ELi4EEvPKfS1_Pfiii,"aw",@nobits
	.sectionflags	@""
	.align	4
.nv.shared._Z25tma_pipelined_gemm_kernelILi64ELi64ELi32ELi4EEvPKfS1_Pfiii:
	.zero		33792


//--------------------- .nv.shared.reserved.0     --------------------------
	.section	.nv.shared.reserved.0,"aw",@nobits
	.weak		__nv_reservedSMEM_offset_0_alias
	.size		__nv_reservedSMEM_offset_0_alias, 0, 64
	.other		__nv_reservedSMEM_offset_0_alias,@"STO_CUDA_RESERVED_SHARED STV_DEFAULT"
__nv_reservedSMEM_offset_0_alias:
	.zero		0
	.zero		64


//--------------------- .nv.shared._Z15tma_gemm_kernelILi64ELi64ELi32EEvPKfS1_Pfiii --------------------------
	.section	.nv.shared._Z15tma_gemm_kernelILi64ELi64ELi32EEvPKfS1_Pfiii,"aw",@nobits
	.sectionflags	@""
	.align	4
.nv.shared._Z15tma_gemm_kernelILi64ELi64ELi32EEvPKfS1_Pfiii:
	.zero		17408


//--------------------- .nv.constant0._Z25tma_pipelined_gemm_kernelILi64ELi64ELi32ELi4EEvPKfS1_Pfiii --------------------------
	.section	.nv.constant0._Z25tma_pipelined_gemm_kernelILi64ELi64ELi32ELi4EEvPKfS1_Pfiii,"a",@progbits
	.sectionflags	@""
	.align	4
.nv.constant0._Z25tma_pipelined_gemm_kernelILi64ELi64ELi32ELi4EEvPKfS1_Pfiii:
	.zero		932


//--------------------- .nv.constant0._Z15tma_gemm_kernelILi64ELi64ELi32EEvPKfS1_Pfiii --------------------------
	.section	.nv.constant0._Z15tma_gemm_kernelILi64ELi64ELi32EEvPKfS1_Pfiii,"a",@progbits
	.sectionflags	@""
	.align	4
.nv.constant0._Z15tma_gemm_kernelILi64ELi64ELi32EEvPKfS1_Pfiii:
	.zero		932


//--------------------- SYMBOLS --------------------------

	.type		.nv.reservedSmem.offset0,@object
	.size		.nv.reservedSmem.offset0,0x4
	.type		.nv.reservedSmem.cap,@object
	.size		.nv.reservedSmem.cap,0x4
